//
// Generated by NVIDIA NVVM Compiler
//
// Compiler Build ID: CL-36424714
// Cuda compilation tools, release 13.0, V13.0.88
// Based on NVVM 20.0.0
//

.version 9.0
.target sm_100
.address_size 64

	// .globl	_Z10valueCheckfPfS_i
.extern .func  (.param .b32 func_retval0) vprintf
(
	.param .b64 vprintf_param_0,
	.param .b64 vprintf_param_1
)
;
.func  (.param .b64 func_retval0) __internal_accurate_pow
(
	.param .b64 __internal_accurate_pow_param_0
)
;
.global .align 1 .b8 _ZN34_INTERNAL_9d96335a_4_k_cu_35a198e14cuda3std3__45__cpo5beginE[1];
.global .align 1 .b8 _ZN34_INTERNAL_9d96335a_4_k_cu_35a198e14cuda3std3__45__cpo3endE[1];
.global .align 1 .b8 _ZN34_INTERNAL_9d96335a_4_k_cu_35a198e14cuda3std3__45__cpo6cbeginE[1];
.global .align 1 .b8 _ZN34_INTERNAL_9d96335a_4_k_cu_35a198e14cuda3std3__45__cpo4cendE[1];
.global .align 1 .b8 _ZN34_INTERNAL_9d96335a_4_k_cu_35a198e14cuda3std3__45__cpo6rbeginE[1];
.global .align 1 .b8 _ZN34_INTERNAL_9d96335a_4_k_cu_35a198e14cuda3std3__45__cpo4rendE[1];
.global .align 1 .b8 _ZN34_INTERNAL_9d96335a_4_k_cu_35a198e14cuda3std3__45__cpo7crbeginE[1];
.global .align 1 .b8 _ZN34_INTERNAL_9d96335a_4_k_cu_35a198e14cuda3std3__45__cpo5crendE[1];
.global .align 1 .b8 _ZN34_INTERNAL_9d96335a_4_k_cu_35a198e14cuda3std3__436_GLOBAL__N__9d96335a_4_k_cu_35a198e16ignoreE[1];
.global .align 1 .b8 _ZN34_INTERNAL_9d96335a_4_k_cu_35a198e14cuda3std3__419piecewise_constructE[1];
.global .align 1 .b8 _ZN34_INTERNAL_9d96335a_4_k_cu_35a198e14cuda3std3__48in_placeE[1];
.global .align 1 .b8 _ZN34_INTERNAL_9d96335a_4_k_cu_35a198e14cuda3std3__420unreachable_sentinelE[1];
.global .align 1 .b8 _ZN34_INTERNAL_9d96335a_4_k_cu_35a198e14cuda3std3__47nulloptE[1];
.global .align 1 .b8 _ZN34_INTERNAL_9d96335a_4_k_cu_35a198e14cuda3std3__48unexpectE[1];
.global .align 1 .b8 _ZN34_INTERNAL_9d96335a_4_k_cu_35a198e14cuda3std6ranges3__45__cpo4swapE[1];
.global .align 1 .b8 _ZN34_INTERNAL_9d96335a_4_k_cu_35a198e14cuda3std6ranges3__45__cpo9iter_moveE[1];
.global .align 1 .b8 _ZN34_INTERNAL_9d96335a_4_k_cu_35a198e14cuda3std6ranges3__45__cpo5beginE[1];
.global .align 1 .b8 _ZN34_INTERNAL_9d96335a_4_k_cu_35a198e14cuda3std6ranges3__45__cpo3endE[1];
.global .align 1 .b8 _ZN34_INTERNAL_9d96335a_4_k_cu_35a198e14cuda3std6ranges3__45__cpo6cbeginE[1];
.global .align 1 .b8 _ZN34_INTERNAL_9d96335a_4_k_cu_35a198e14cuda3std6ranges3__45__cpo4cendE[1];
.global .align 1 .b8 _ZN34_INTERNAL_9d96335a_4_k_cu_35a198e14cuda3std6ranges3__45__cpo7advanceE[1];
.global .align 1 .b8 _ZN34_INTERNAL_9d96335a_4_k_cu_35a198e14cuda3std6ranges3__45__cpo9iter_swapE[1];
.global .align 1 .b8 _ZN34_INTERNAL_9d96335a_4_k_cu_35a198e14cuda3std6ranges3__45__cpo4nextE[1];
.global .align 1 .b8 _ZN34_INTERNAL_9d96335a_4_k_cu_35a198e14cuda3std6ranges3__45__cpo4prevE[1];
.global .align 1 .b8 _ZN34_INTERNAL_9d96335a_4_k_cu_35a198e14cuda3std6ranges3__45__cpo4dataE[1];
.global .align 1 .b8 _ZN34_INTERNAL_9d96335a_4_k_cu_35a198e14cuda3std6ranges3__45__cpo5cdataE[1];
.global .align 1 .b8 _ZN34_INTERNAL_9d96335a_4_k_cu_35a198e14cuda3std6ranges3__45__cpo4sizeE[1];
.global .align 1 .b8 _ZN34_INTERNAL_9d96335a_4_k_cu_35a198e14cuda3std6ranges3__45__cpo5ssizeE[1];
.global .align 1 .b8 _ZN34_INTERNAL_9d96335a_4_k_cu_35a198e14cuda3std6ranges3__45__cpo8distanceE[1];
.global .align 1 .b8 _ZN34_INTERNAL_9d96335a_4_k_cu_35a198e16thrust24THRUST_300001_SM_1000_NS8cuda_cub3parE[1];
.global .align 1 .b8 _ZN34_INTERNAL_9d96335a_4_k_cu_35a198e16thrust24THRUST_300001_SM_1000_NS8cuda_cub10par_nosyncE[1];
.global .align 1 .b8 _ZN34_INTERNAL_9d96335a_4_k_cu_35a198e16thrust24THRUST_300001_SM_1000_NS6system6detail10sequential3seqE[1];
.global .align 1 .b8 _ZN34_INTERNAL_9d96335a_4_k_cu_35a198e16thrust24THRUST_300001_SM_1000_NS12placeholders2_1E[1];
.global .align 1 .b8 _ZN34_INTERNAL_9d96335a_4_k_cu_35a198e16thrust24THRUST_300001_SM_1000_NS12placeholders2_2E[1];
.global .align 1 .b8 _ZN34_INTERNAL_9d96335a_4_k_cu_35a198e16thrust24THRUST_300001_SM_1000_NS12placeholders2_3E[1];
.global .align 1 .b8 _ZN34_INTERNAL_9d96335a_4_k_cu_35a198e16thrust24THRUST_300001_SM_1000_NS12placeholders2_4E[1];
.global .align 1 .b8 _ZN34_INTERNAL_9d96335a_4_k_cu_35a198e16thrust24THRUST_300001_SM_1000_NS12placeholders2_5E[1];
.global .align 1 .b8 _ZN34_INTERNAL_9d96335a_4_k_cu_35a198e16thrust24THRUST_300001_SM_1000_NS12placeholders2_6E[1];
.global .align 1 .b8 _ZN34_INTERNAL_9d96335a_4_k_cu_35a198e16thrust24THRUST_300001_SM_1000_NS12placeholders2_7E[1];
.global .align 1 .b8 _ZN34_INTERNAL_9d96335a_4_k_cu_35a198e16thrust24THRUST_300001_SM_1000_NS12placeholders2_8E[1];
.global .align 1 .b8 _ZN34_INTERNAL_9d96335a_4_k_cu_35a198e16thrust24THRUST_300001_SM_1000_NS12placeholders2_9E[1];
.global .align 1 .b8 _ZN34_INTERNAL_9d96335a_4_k_cu_35a198e16thrust24THRUST_300001_SM_1000_NS12placeholders3_10E[1];
.global .align 1 .b8 _ZN34_INTERNAL_9d96335a_4_k_cu_35a198e16thrust24THRUST_300001_SM_1000_NS3seqE[1];
.global .align 1 .b8 $str[24] = {84, 114, 105, 112, 108, 101, 58, 32, 40, 32, 37, 102, 32, 32, 37, 102, 32, 32, 37, 102, 32, 41, 10};

.visible .entry _Z10valueCheckfPfS_i(
	.param .f32 _Z10valueCheckfPfS_i_param_0,
	.param .u64 .ptr .align 1 _Z10valueCheckfPfS_i_param_1,
	.param .u64 .ptr .align 1 _Z10valueCheckfPfS_i_param_2,
	.param .u32 _Z10valueCheckfPfS_i_param_3
)
{
	.local .align 8 .b8 	__local_depot0[24];
	.reg .b64 	%SP;
	.reg .b64 	%SPL;
	.reg .pred 	%p<91>;
	.reg .b32 	%r<95>;
	.reg .b32 	%f<8>;
	.reg .b64 	%rd<28>;
	.reg .b64 	%fd<132>;

	mov.u64 	%SPL, __local_depot0;
	cvta.local.u64 	%SP, %SPL;
	ld.param.f32 	%f7, [_Z10valueCheckfPfS_i_param_0];
	ld.param.u64 	%rd10, [_Z10valueCheckfPfS_i_param_1];
	ld.param.u64 	%rd9, [_Z10valueCheckfPfS_i_param_2];
	ld.param.u32 	%r16, [_Z10valueCheckfPfS_i_param_3];
	cvta.to.global.u64 	%rd1, %rd10;
	add.u64 	%rd2, %SPL, 0;
	mov.u32 	%r17, %ctaid.x;
	mov.u32 	%r18, %ntid.x;
	mov.u32 	%r19, %tid.x;
	mad.lo.s32 	%r1, %r17, %r18, %r19;
	setp.ge.s32 	%p3, %r1, %r16;
	@%p3 bra 	$L__BB0_44;
	setp.lt.s32 	%p4, %r16, 1;
	@%p4 bra 	$L__BB0_43;
	cvt.f64.f32 	%fd1, %f7;
	{
	.reg .b32 %temp; 
	mov.b64 	{%temp, %r20}, %fd1;
	}
	mov.f64 	%fd49, 0d4000000000000000;
	{
	.reg .b32 %temp; 
	mov.b64 	{%temp, %r2}, %fd49;
	}
	and.b32  	%r3, %r2, 2146435072;
	setp.eq.s32 	%p5, %r3, 1062207488;
	abs.f64 	%fd2, %fd1;
	{ // callseq 0, 0
	.param .b64 param0;
	st.param.f64 	[param0], %fd2;
	.param .b64 retval0;
	call.uni (retval0), 
	__internal_accurate_pow, 
	(
	param0
	);
	ld.param.f64 	%fd50, [retval0];
	} // callseq 0
	setp.lt.s32 	%p7, %r20, 0;
	neg.f64 	%fd52, %fd50;
	selp.f64 	%fd53, %fd52, %fd50, %p5;
	selp.f64 	%fd3, %fd53, %fd50, %p7;
	selp.b32 	%r21, %r20, 0, %p5;
	setp.lt.s32 	%p8, %r2, 0;
	or.b32  	%r22, %r21, 2146435072;
	selp.b32 	%r23, %r22, %r21, %p8;
	mov.b32 	%r24, 0;
	mov.b64 	%fd4, {%r24, %r23};
	add.f64 	%fd54, %fd1, 0d4000000000000000;
	{
	.reg .b32 %temp; 
	mov.b64 	{%temp, %r25}, %fd54;
	}
	and.b32  	%r4, %r25, 2146435072;
	selp.b32 	%r5, 0, 2146435072, %p8;
	and.b32  	%r26, %r2, 2147483647;
	setp.ne.s32 	%p9, %r26, 1071644672;
	and.pred  	%p10, %p5, %p9;
	or.b32  	%r6, %r5, -2147483648;
	selp.b32 	%r27, %r6, %r5, %p10;
	selp.b32 	%r28, %r27, %r5, %p7;
	mov.b64 	%fd5, {%r24, %r28};
	add.rn.f64 	%fd6, %fd1, %fd49;
	cvta.to.global.u64 	%rd13, %rd9;
	mul.wide.s32 	%rd14, %r1, 4;
	add.s64 	%rd3, %rd13, %rd14;
	setp.eq.s32 	%p12, %r16, 1;
	mov.b64 	%rd27, 0;
	@%p12 bra 	$L__BB0_30;
	setp.eq.f32 	%p13, %f7, 0f3F800000;
	setp.neu.f64 	%p14, %fd2, 0d7FF0000000000000;
	setp.nan.f32 	%p15, %f7, %f7;
	setp.ne.s32 	%p16, %r4, 2146435072;
	setp.eq.f32 	%p17, %f7, 0f00000000;
	selp.f64 	%fd55, %fd4, %fd3, %p17;
	selp.f64 	%fd56, %fd55, %fd5, %p14;
	selp.f64 	%fd57, %fd6, %fd56, %p15;
	selp.f64 	%fd58, %fd55, %fd57, %p16;
	selp.f64 	%fd7, 0d3FF0000000000000, %fd58, %p13;
	selp.f64 	%fd59, %fd55, %fd6, %p16;
	selp.f64 	%fd60, %fd59, %fd55, %p15;
	selp.f64 	%fd61, %fd60, %fd5, %p14;
	selp.f64 	%fd62, %fd60, %fd61, %p15;
	selp.f64 	%fd63, %fd60, %fd62, %p16;
	selp.f64 	%fd8, 0d3FF0000000000000, %fd63, %p13;
	and.b32  	%r29, %r16, 2147483646;
	neg.s32 	%r94, %r29;
	add.s64 	%rd26, %rd1, 4;
	mov.u64 	%rd15, $str;
$L__BB0_4:
	and.b32  	%r30, %r2, 2147483647;
	setp.ne.s32 	%p20, %r30, 1071644672;
	and.pred  	%p1, %p5, %p20;
	ld.global.f32 	%f1, [%rd26+-4];
	cvt.f64.f32 	%fd9, %f1;
	{
	.reg .b32 %temp; 
	mov.b64 	{%temp, %r9}, %fd9;
	}
	abs.f64 	%fd10, %fd9;
	{ // callseq 1, 0
	.param .b64 param0;
	st.param.f64 	[param0], %fd10;
	.param .b64 retval0;
	call.uni (retval0), 
	__internal_accurate_pow, 
	(
	param0
	);
	ld.param.f64 	%fd64, [retval0];
	} // callseq 1
	setp.lt.s32 	%p22, %r9, 0;
	neg.f64 	%fd66, %fd64;
	selp.f64 	%fd67, %fd66, %fd64, %p5;
	selp.f64 	%fd68, %fd67, %fd64, %p22;
	setp.eq.f32 	%p23, %f1, 0f00000000;
	selp.b32 	%r31, %r9, 0, %p5;
	or.b32  	%r32, %r31, 2146435072;
	selp.b32 	%r33, %r32, %r31, %p8;
	mov.b32 	%r34, 0;
	mov.b64 	%fd69, {%r34, %r33};
	selp.f64 	%fd126, %fd69, %fd68, %p23;
	add.f64 	%fd70, %fd9, 0d4000000000000000;
	{
	.reg .b32 %temp; 
	mov.b64 	{%temp, %r35}, %fd70;
	}
	and.b32  	%r36, %r35, 2146435072;
	setp.ne.s32 	%p24, %r36, 2146435072;
	@%p24 bra 	$L__BB0_9;
	setp.num.f32 	%p25, %f1, %f1;
	@%p25 bra 	$L__BB0_7;
	mov.f64 	%fd71, 0d4000000000000000;
	add.rn.f64 	%fd126, %fd9, %fd71;
	bra.uni 	$L__BB0_9;
$L__BB0_7:
	setp.neu.f64 	%p26, %fd10, 0d7FF0000000000000;
	@%p26 bra 	$L__BB0_9;
	selp.b32 	%r37, %r6, %r5, %p1;
	selp.b32 	%r38, %r37, %r5, %p22;
	mov.b32 	%r39, 0;
	mov.b64 	%fd126, {%r39, %r38};
$L__BB0_9:
	setp.lt.s32 	%p28, %r2, 0;
	setp.eq.s32 	%p29, %r3, 1062207488;
	setp.eq.f32 	%p31, %f1, 0f3F800000;
	selp.f64 	%fd15, 0d3FF0000000000000, %fd126, %p31;
	ld.global.f32 	%f2, [%rd3];
	cvt.f64.f32 	%fd16, %f2;
	{
	.reg .b32 %temp; 
	mov.b64 	{%temp, %r10}, %fd16;
	}
	abs.f64 	%fd17, %fd16;
	{ // callseq 2, 0
	.param .b64 param0;
	st.param.f64 	[param0], %fd17;
	.param .b64 retval0;
	call.uni (retval0), 
	__internal_accurate_pow, 
	(
	param0
	);
	ld.param.f64 	%fd72, [retval0];
	} // callseq 2
	setp.lt.s32 	%p32, %r10, 0;
	neg.f64 	%fd74, %fd72;
	selp.f64 	%fd75, %fd74, %fd72, %p29;
	selp.f64 	%fd76, %fd75, %fd72, %p32;
	setp.eq.f32 	%p33, %f2, 0f00000000;
	selp.b32 	%r40, %r10, 0, %p29;
	or.b32  	%r41, %r40, 2146435072;
	selp.b32 	%r42, %r41, %r40, %p28;
	mov.b32 	%r43, 0;
	mov.b64 	%fd77, {%r43, %r42};
	selp.f64 	%fd127, %fd77, %fd76, %p33;
	add.f64 	%fd78, %fd16, 0d4000000000000000;
	{
	.reg .b32 %temp; 
	mov.b64 	{%temp, %r44}, %fd78;
	}
	and.b32  	%r45, %r44, 2146435072;
	setp.ne.s32 	%p34, %r45, 2146435072;
	@%p34 bra 	$L__BB0_14;
	setp.num.f32 	%p35, %f2, %f2;
	@%p35 bra 	$L__BB0_12;
	mov.f64 	%fd79, 0d4000000000000000;
	add.rn.f64 	%fd127, %fd16, %fd79;
	bra.uni 	$L__BB0_14;
$L__BB0_12:
	setp.neu.f64 	%p36, %fd17, 0d7FF0000000000000;
	@%p36 bra 	$L__BB0_14;
	selp.b32 	%r46, %r6, %r5, %p1;
	selp.b32 	%r47, %r46, %r5, %p32;
	mov.b32 	%r48, 0;
	mov.b64 	%fd127, {%r48, %r47};
$L__BB0_14:
	setp.eq.f32 	%p38, %f2, 0f3F800000;
	selp.f64 	%fd80, 0d3FF0000000000000, %fd127, %p38;
	add.f64 	%fd81, %fd7, %fd15;
	setp.neu.f64 	%p39, %fd81, %fd80;
	@%p39 bra 	$L__BB0_16;
	st.local.f64 	[%rd2], %fd1;
	st.local.f64 	[%rd2+8], %fd9;
	st.local.f64 	[%rd2+16], %fd16;
	cvta.global.u64 	%rd16, %rd15;
	add.u64 	%rd17, %SP, 0;
	{ // callseq 3, 0
	.param .b64 param0;
	st.param.b64 	[param0], %rd16;
	.param .b64 param1;
	st.param.b64 	[param1], %rd17;
	.param .b32 retval0;
	call.uni (retval0), 
	vprintf, 
	(
	param0, 
	param1
	);
	ld.param.b32 	%r49, [retval0];
	} // callseq 3
$L__BB0_16:
	ld.global.f32 	%f3, [%rd26];
	cvt.f64.f32 	%fd22, %f3;
	{
	.reg .b32 %temp; 
	mov.b64 	{%temp, %r11}, %fd22;
	}
	abs.f64 	%fd23, %fd22;
	{ // callseq 4, 0
	.param .b64 param0;
	st.param.f64 	[param0], %fd23;
	.param .b64 retval0;
	call.uni (retval0), 
	__internal_accurate_pow, 
	(
	param0
	);
	ld.param.f64 	%fd82, [retval0];
	} // callseq 4
	setp.lt.s32 	%p43, %r11, 0;
	neg.f64 	%fd84, %fd82;
	selp.f64 	%fd85, %fd84, %fd82, %p29;
	selp.f64 	%fd86, %fd85, %fd82, %p43;
	setp.eq.f32 	%p44, %f3, 0f00000000;
	selp.b32 	%r51, %r11, 0, %p29;
	or.b32  	%r52, %r51, 2146435072;
	selp.b32 	%r53, %r52, %r51, %p28;
	mov.b32 	%r54, 0;
	mov.b64 	%fd87, {%r54, %r53};
	selp.f64 	%fd128, %fd87, %fd86, %p44;
	add.f64 	%fd88, %fd22, 0d4000000000000000;
	{
	.reg .b32 %temp; 
	mov.b64 	{%temp, %r55}, %fd88;
	}
	and.b32  	%r56, %r55, 2146435072;
	setp.ne.s32 	%p45, %r56, 2146435072;
	@%p45 bra 	$L__BB0_21;
	setp.nan.f32 	%p46, %f3, %f3;
	@%p46 bra 	$L__BB0_20;
	setp.neu.f64 	%p47, %fd23, 0d7FF0000000000000;
	@%p47 bra 	$L__BB0_21;
	selp.b32 	%r57, %r6, %r5, %p1;
	selp.b32 	%r58, %r57, %r5, %p43;
	mov.b32 	%r59, 0;
	mov.b64 	%fd128, {%r59, %r58};
	bra.uni 	$L__BB0_21;
$L__BB0_20:
	mov.f64 	%fd89, 0d4000000000000000;
	add.rn.f64 	%fd128, %fd22, %fd89;
$L__BB0_21:
	setp.lt.s32 	%p49, %r2, 0;
	setp.eq.s32 	%p50, %r3, 1062207488;
	setp.eq.f32 	%p52, %f3, 0f3F800000;
	selp.f64 	%fd28, 0d3FF0000000000000, %fd128, %p52;
	ld.global.f32 	%f4, [%rd3];
	cvt.f64.f32 	%fd29, %f4;
	{
	.reg .b32 %temp; 
	mov.b64 	{%temp, %r12}, %fd29;
	}
	abs.f64 	%fd30, %fd29;
	{ // callseq 5, 0
	.param .b64 param0;
	st.param.f64 	[param0], %fd30;
	.param .b64 retval0;
	call.uni (retval0), 
	__internal_accurate_pow, 
	(
	param0
	);
	ld.param.f64 	%fd90, [retval0];
	} // callseq 5
	setp.lt.s32 	%p53, %r12, 0;
	neg.f64 	%fd92, %fd90;
	selp.f64 	%fd93, %fd92, %fd90, %p50;
	selp.f64 	%fd94, %fd93, %fd90, %p53;
	setp.eq.f32 	%p54, %f4, 0f00000000;
	selp.b32 	%r60, %r12, 0, %p50;
	or.b32  	%r61, %r60, 2146435072;
	selp.b32 	%r62, %r61, %r60, %p49;
	mov.b32 	%r63, 0;
	mov.b64 	%fd95, {%r63, %r62};
	selp.f64 	%fd129, %fd95, %fd94, %p54;
	add.f64 	%fd96, %fd29, 0d4000000000000000;
	{
	.reg .b32 %temp; 
	mov.b64 	{%temp, %r64}, %fd96;
	}
	and.b32  	%r65, %r64, 2146435072;
	setp.ne.s32 	%p55, %r65, 2146435072;
	@%p55 bra 	$L__BB0_26;
	setp.nan.f32 	%p56, %f4, %f4;
	@%p56 bra 	$L__BB0_25;
	setp.neu.f64 	%p57, %fd30, 0d7FF0000000000000;
	@%p57 bra 	$L__BB0_26;
	selp.b32 	%r66, %r6, %r5, %p1;
	selp.b32 	%r67, %r66, %r5, %p53;
	mov.b32 	%r68, 0;
	mov.b64 	%fd129, {%r68, %r67};
	bra.uni 	$L__BB0_26;
$L__BB0_25:
	mov.f64 	%fd97, 0d4000000000000000;
	add.rn.f64 	%fd129, %fd29, %fd97;
$L__BB0_26:
	setp.eq.f32 	%p59, %f4, 0f3F800000;
	selp.f64 	%fd98, 0d3FF0000000000000, %fd129, %p59;
	add.f64 	%fd99, %fd8, %fd28;
	setp.neu.f64 	%p60, %fd99, %fd98;
	@%p60 bra 	$L__BB0_28;
	st.local.f64 	[%rd2], %fd1;
	st.local.f64 	[%rd2+8], %fd22;
	st.local.f64 	[%rd2+16], %fd29;
	mov.u64 	%rd18, $str;
	cvta.global.u64 	%rd19, %rd18;
	add.u64 	%rd20, %SP, 0;
	{ // callseq 6, 0
	.param .b64 param0;
	st.param.b64 	[param0], %rd19;
	.param .b64 param1;
	st.param.b64 	[param1], %rd20;
	.param .b32 retval0;
	call.uni (retval0), 
	vprintf, 
	(
	param0, 
	param1
	);
	ld.param.b32 	%r69, [retval0];
	} // callseq 6
$L__BB0_28:
	add.s32 	%r94, %r94, 2;
	add.s64 	%rd26, %rd26, 8;
	setp.ne.s32 	%p61, %r94, 0;
	@%p61 bra 	$L__BB0_4;
	and.b32  	%r71, %r16, 2147483646;
	cvt.u64.u32 	%rd27, %r71;
$L__BB0_30:
	and.b32  	%r72, %r16, 1;
	setp.eq.b32 	%p62, %r72, 1;
	not.pred 	%p63, %p62;
	@%p63 bra 	$L__BB0_43;
	setp.eq.s32 	%p64, %r3, 1062207488;
	and.b32  	%r73, %r2, 2147483647;
	setp.ne.s32 	%p66, %r73, 1071644672;
	and.pred  	%p2, %p64, %p66;
	setp.eq.f32 	%p67, %f7, 0f3F800000;
	setp.neu.f64 	%p68, %fd2, 0d7FF0000000000000;
	setp.nan.f32 	%p69, %f7, %f7;
	setp.ne.s32 	%p70, %r4, 2146435072;
	setp.lt.s32 	%p71, %r2, 0;
	setp.eq.f32 	%p72, %f7, 0f00000000;
	selp.f64 	%fd100, %fd4, %fd3, %p72;
	mov.f64 	%fd101, 0d4000000000000000;
	add.rn.f64 	%fd102, %fd1, %fd101;
	selp.f64 	%fd103, %fd100, %fd102, %p70;
	selp.f64 	%fd104, %fd103, %fd100, %p69;
	selp.f64 	%fd105, %fd104, %fd5, %p68;
	selp.f64 	%fd106, %fd104, %fd105, %p69;
	selp.f64 	%fd107, %fd104, %fd106, %p70;
	selp.f64 	%fd35, 0d3FF0000000000000, %fd107, %p67;
	shl.b64 	%rd21, %rd27, 2;
	add.s64 	%rd22, %rd1, %rd21;
	ld.global.f32 	%f5, [%rd22];
	cvt.f64.f32 	%fd36, %f5;
	{
	.reg .b32 %temp; 
	mov.b64 	{%temp, %r14}, %fd36;
	}
	abs.f64 	%fd37, %fd36;
	{ // callseq 7, 0
	.param .b64 param0;
	st.param.f64 	[param0], %fd37;
	.param .b64 retval0;
	call.uni (retval0), 
	__internal_accurate_pow, 
	(
	param0
	);
	ld.param.f64 	%fd108, [retval0];
	} // callseq 7
	setp.lt.s32 	%p73, %r14, 0;
	neg.f64 	%fd110, %fd108;
	selp.f64 	%fd111, %fd110, %fd108, %p64;
	selp.f64 	%fd112, %fd111, %fd108, %p73;
	setp.eq.f32 	%p74, %f5, 0f00000000;
	selp.b32 	%r74, %r14, 0, %p64;
	or.b32  	%r75, %r74, 2146435072;
	selp.b32 	%r76, %r75, %r74, %p71;
	mov.b32 	%r77, 0;
	mov.b64 	%fd113, {%r77, %r76};
	selp.f64 	%fd130, %fd113, %fd112, %p74;
	add.f64 	%fd114, %fd36, 0d4000000000000000;
	{
	.reg .b32 %temp; 
	mov.b64 	{%temp, %r78}, %fd114;
	}
	and.b32  	%r79, %r78, 2146435072;
	setp.ne.s32 	%p75, %r79, 2146435072;
	@%p75 bra 	$L__BB0_36;
	setp.nan.f32 	%p76, %f5, %f5;
	@%p76 bra 	$L__BB0_35;
	setp.neu.f64 	%p77, %fd37, 0d7FF0000000000000;
	@%p77 bra 	$L__BB0_36;
	setp.lt.s32 	%p78, %r14, 0;
	selp.b32 	%r80, %r6, %r5, %p2;
	selp.b32 	%r81, %r80, %r5, %p78;
	mov.b32 	%r82, 0;
	mov.b64 	%fd130, {%r82, %r81};
	bra.uni 	$L__BB0_36;
$L__BB0_35:
	mov.f64 	%fd115, 0d4000000000000000;
	add.rn.f64 	%fd130, %fd36, %fd115;
$L__BB0_36:
	setp.lt.s32 	%p79, %r2, 0;
	setp.eq.s32 	%p80, %r3, 1062207488;
	setp.eq.f32 	%p82, %f5, 0f3F800000;
	selp.f64 	%fd116, 0d3FF0000000000000, %fd130, %p82;
	add.f64 	%fd42, %fd35, %fd116;
	ld.global.f32 	%f6, [%rd3];
	cvt.f64.f32 	%fd43, %f6;
	{
	.reg .b32 %temp; 
	mov.b64 	{%temp, %r15}, %fd43;
	}
	abs.f64 	%fd44, %fd43;
	{ // callseq 8, 0
	.param .b64 param0;
	st.param.f64 	[param0], %fd44;
	.param .b64 retval0;
	call.uni (retval0), 
	__internal_accurate_pow, 
	(
	param0
	);
	ld.param.f64 	%fd117, [retval0];
	} // callseq 8
	setp.lt.s32 	%p83, %r15, 0;
	neg.f64 	%fd119, %fd117;
	selp.f64 	%fd120, %fd119, %fd117, %p80;
	selp.f64 	%fd121, %fd120, %fd117, %p83;
	setp.eq.f32 	%p84, %f6, 0f00000000;
	selp.b32 	%r83, %r15, 0, %p80;
	or.b32  	%r84, %r83, 2146435072;
	selp.b32 	%r85, %r84, %r83, %p79;
	mov.b32 	%r86, 0;
	mov.b64 	%fd122, {%r86, %r85};
	selp.f64 	%fd131, %fd122, %fd121, %p84;
	add.f64 	%fd123, %fd43, 0d4000000000000000;
	{
	.reg .b32 %temp; 
	mov.b64 	{%temp, %r87}, %fd123;
	}
	and.b32  	%r88, %r87, 2146435072;
	setp.ne.s32 	%p85, %r88, 2146435072;
	@%p85 bra 	$L__BB0_41;
	setp.nan.f32 	%p86, %f6, %f6;
	@%p86 bra 	$L__BB0_40;
	setp.neu.f64 	%p87, %fd44, 0d7FF0000000000000;
	@%p87 bra 	$L__BB0_41;
	setp.lt.s32 	%p88, %r15, 0;
	selp.b32 	%r89, %r6, %r5, %p2;
	selp.b32 	%r90, %r89, %r5, %p88;
	mov.b32 	%r91, 0;
	mov.b64 	%fd131, {%r91, %r90};
	bra.uni 	$L__BB0_41;
$L__BB0_40:
	mov.f64 	%fd124, 0d4000000000000000;
	add.rn.f64 	%fd131, %fd43, %fd124;
$L__BB0_41:
	setp.eq.f32 	%p89, %f6, 0f3F800000;
	selp.f64 	%fd125, 0d3FF0000000000000, %fd131, %p89;
	setp.neu.f64 	%p90, %fd42, %fd125;
	@%p90 bra 	$L__BB0_43;
	st.local.f64 	[%rd2], %fd1;
	st.local.f64 	[%rd2+8], %fd36;
	st.local.f64 	[%rd2+16], %fd43;
	mov.u64 	%rd23, $str;
	cvta.global.u64 	%rd24, %rd23;
	add.u64 	%rd25, %SP, 0;
	{ // callseq 9, 0
	.param .b64 param0;
	st.param.b64 	[param0], %rd24;
	.param .b64 param1;
	st.param.b64 	[param1], %rd25;
	.param .b32 retval0;
	call.uni (retval0), 
	vprintf, 
	(
	param0, 
	param1
	);
	ld.param.b32 	%r92, [retval0];
	} // callseq 9
$L__BB0_43:
	bar.sync 	0;
$L__BB0_44:
	ret;

}
	// .globl	_ZN3cub18CUB_300001_SM_10006detail11EmptyKernelIvEEvv
.visible .entry _ZN3cub18CUB_300001_SM_10006detail11EmptyKernelIvEEvv()
{


	ret;

}
.func  (.param .b64 func_retval0) __internal_accurate_pow(
	.param .b64 __internal_accurate_pow_param_0
)
{
	.reg .pred 	%p<8>;
	.reg .b32 	%r<49>;
	.reg .b32 	%f<3>;
	.reg .b64 	%fd<109>;

	ld.param.f64 	%fd10, [__internal_accurate_pow_param_0];
	{
	.reg .b32 %temp; 
	mov.b64 	{%temp, %r46}, %fd10;
	}
	{
	.reg .b32 %temp; 
	mov.b64 	{%r45, %temp}, %fd10;
	}
	shr.u32 	%r47, %r46, 20;
	setp.gt.u32 	%p1, %r46, 1048575;
	@%p1 bra 	$L__BB2_2;
	mul.f64 	%fd11, %fd10, 0d4350000000000000;
	{
	.reg .b32 %temp; 
	mov.b64 	{%temp, %r46}, %fd11;
	}
	{
	.reg .b32 %temp; 
	mov.b64 	{%r45, %temp}, %fd11;
	}
	shr.u32 	%r16, %r46, 20;
	add.s32 	%r47, %r16, -54;
$L__BB2_2:
	add.s32 	%r48, %r47, -1023;
	and.b32  	%r17, %r46, -2146435073;
	or.b32  	%r18, %r17, 1072693248;
	mov.b64 	%fd107, {%r45, %r18};
	setp.lt.u32 	%p2, %r18, 1073127583;
	@%p2 bra 	$L__BB2_4;
	{
	.reg .b32 %temp; 
	mov.b64 	{%r19, %temp}, %fd107;
	}
	{
	.reg .b32 %temp; 
	mov.b64 	{%temp, %r20}, %fd107;
	}
	add.s32 	%r21, %r20, -1048576;
	mov.b64 	%fd107, {%r19, %r21};
	add.s32 	%r48, %r47, -1022;
$L__BB2_4:
	add.f64 	%fd12, %fd107, 0dBFF0000000000000;
	add.f64 	%fd13, %fd107, 0d3FF0000000000000;
	rcp.approx.ftz.f64 	%fd14, %fd13;
	neg.f64 	%fd15, %fd13;
	fma.rn.f64 	%fd16, %fd15, %fd14, 0d3FF0000000000000;
	fma.rn.f64 	%fd17, %fd16, %fd16, %fd16;
	fma.rn.f64 	%fd18, %fd17, %fd14, %fd14;
	mul.f64 	%fd19, %fd12, %fd18;
	fma.rn.f64 	%fd20, %fd12, %fd18, %fd19;
	mul.f64 	%fd21, %fd20, %fd20;
	fma.rn.f64 	%fd22, %fd21, 0d3EB0F5FF7D2CAFE2, 0d3ED0F5D241AD3B5A;
	fma.rn.f64 	%fd23, %fd22, %fd21, 0d3EF3B20A75488A3F;
	fma.rn.f64 	%fd24, %fd23, %fd21, 0d3F1745CDE4FAECD5;
	fma.rn.f64 	%fd25, %fd24, %fd21, 0d3F3C71C7258A578B;
	fma.rn.f64 	%fd26, %fd25, %fd21, 0d3F6249249242B910;
	fma.rn.f64 	%fd27, %fd26, %fd21, 0d3F89999999999DFB;
	sub.f64 	%fd28, %fd12, %fd20;
	add.f64 	%fd29, %fd28, %fd28;
	neg.f64 	%fd30, %fd20;
	fma.rn.f64 	%fd31, %fd30, %fd12, %fd29;
	mul.f64 	%fd32, %fd18, %fd31;
	fma.rn.f64 	%fd33, %fd21, %fd27, 0d3FB5555555555555;
	mov.f64 	%fd34, 0d3FB5555555555555;
	sub.f64 	%fd35, %fd34, %fd33;
	fma.rn.f64 	%fd36, %fd21, %fd27, %fd35;
	add.f64 	%fd37, %fd36, 0dBC46A4CB00B9E7B0;
	add.f64 	%fd38, %fd33, %fd37;
	sub.f64 	%fd39, %fd33, %fd38;
	add.f64 	%fd40, %fd37, %fd39;
	mul.rn.f64 	%fd41, %fd20, %fd20;
	neg.f64 	%fd42, %fd41;
	fma.rn.f64 	%fd43, %fd20, %fd20, %fd42;
	{
	.reg .b32 %temp; 
	mov.b64 	{%r22, %temp}, %fd32;
	}
	{
	.reg .b32 %temp; 
	mov.b64 	{%temp, %r23}, %fd32;
	}
	add.s32 	%r24, %r23, 1048576;
	mov.b64 	%fd44, {%r22, %r24};
	fma.rn.f64 	%fd45, %fd20, %fd44, %fd43;
	mul.rn.f64 	%fd46, %fd41, %fd20;
	neg.f64 	%fd47, %fd46;
	fma.rn.f64 	%fd48, %fd41, %fd20, %fd47;
	fma.rn.f64 	%fd49, %fd41, %fd32, %fd48;
	fma.rn.f64 	%fd50, %fd45, %fd20, %fd49;
	mul.rn.f64 	%fd51, %fd38, %fd46;
	neg.f64 	%fd52, %fd51;
	fma.rn.f64 	%fd53, %fd38, %fd46, %fd52;
	fma.rn.f64 	%fd54, %fd38, %fd50, %fd53;
	fma.rn.f64 	%fd55, %fd40, %fd46, %fd54;
	add.f64 	%fd56, %fd51, %fd55;
	sub.f64 	%fd57, %fd51, %fd56;
	add.f64 	%fd58, %fd55, %fd57;
	add.f64 	%fd59, %fd20, %fd56;
	sub.f64 	%fd60, %fd20, %fd59;
	add.f64 	%fd61, %fd56, %fd60;
	add.f64 	%fd62, %fd58, %fd61;
	add.f64 	%fd63, %fd32, %fd62;
	add.f64 	%fd64, %fd59, %fd63;
	sub.f64 	%fd65, %fd59, %fd64;
	add.f64 	%fd66, %fd63, %fd65;
	xor.b32  	%r25, %r48, -2147483648;
	mov.b32 	%r26, 1127219200;
	mov.b64 	%fd67, {%r25, %r26};
	mov.b32 	%r27, -2147483648;
	mov.b64 	%fd68, {%r27, %r26};
	sub.f64 	%fd69, %fd67, %fd68;
	fma.rn.f64 	%fd70, %fd69, 0d3FE62E42FEFA39EF, %fd64;
	fma.rn.f64 	%fd71, %fd69, 0dBFE62E42FEFA39EF, %fd70;
	sub.f64 	%fd72, %fd71, %fd64;
	sub.f64 	%fd73, %fd66, %fd72;
	fma.rn.f64 	%fd74, %fd69, 0d3C7ABC9E3B39803F, %fd73;
	add.f64 	%fd75, %fd70, %fd74;
	sub.f64 	%fd76, %fd70, %fd75;
	add.f64 	%fd77, %fd74, %fd76;
	mov.f64 	%fd78, 0d4000000000000000;
	{
	.reg .b32 %temp; 
	mov.b64 	{%temp, %r28}, %fd78;
	}
	{
	.reg .b32 %temp; 
	mov.b64 	{%r29, %temp}, %fd78;
	}
	shl.b32 	%r30, %r28, 1;
	setp.gt.u32 	%p3, %r30, -33554433;
	and.b32  	%r31, %r28, -15728641;
	selp.b32 	%r32, %r31, %r28, %p3;
	mov.b64 	%fd79, {%r29, %r32};
	mul.rn.f64 	%fd80, %fd75, %fd79;
	neg.f64 	%fd81, %fd80;
	fma.rn.f64 	%fd82, %fd75, %fd79, %fd81;
	fma.rn.f64 	%fd83, %fd77, %fd79, %fd82;
	add.f64 	%fd4, %fd80, %fd83;
	sub.f64 	%fd84, %fd80, %fd4;
	add.f64 	%fd5, %fd83, %fd84;
	fma.rn.f64 	%fd85, %fd4, 0d3FF71547652B82FE, 0d4338000000000000;
	{
	.reg .b32 %temp; 
	mov.b64 	{%r13, %temp}, %fd85;
	}
	mov.f64 	%fd86, 0dC338000000000000;
	add.rn.f64 	%fd87, %fd85, %fd86;
	fma.rn.f64 	%fd88, %fd87, 0dBFE62E42FEFA39EF, %fd4;
	fma.rn.f64 	%fd89, %fd87, 0dBC7ABC9E3B39803F, %fd88;
	fma.rn.f64 	%fd90, %fd89, 0d3E5ADE1569CE2BDF, 0d3E928AF3FCA213EA;
	fma.rn.f64 	%fd91, %fd90, %fd89, 0d3EC71DEE62401315;
	fma.rn.f64 	%fd92, %fd91, %fd89, 0d3EFA01997C89EB71;
	fma.rn.f64 	%fd93, %fd92, %fd89, 0d3F2A01A014761F65;
	fma.rn.f64 	%fd94, %fd93, %fd89, 0d3F56C16C1852B7AF;
	fma.rn.f64 	%fd95, %fd94, %fd89, 0d3F81111111122322;
	fma.rn.f64 	%fd96, %fd95, %fd89, 0d3FA55555555502A1;
	fma.rn.f64 	%fd97, %fd96, %fd89, 0d3FC5555555555511;
	fma.rn.f64 	%fd98, %fd97, %fd89, 0d3FE000000000000B;
	fma.rn.f64 	%fd99, %fd98, %fd89, 0d3FF0000000000000;
	fma.rn.f64 	%fd100, %fd99, %fd89, 0d3FF0000000000000;
	{
	.reg .b32 %temp; 
	mov.b64 	{%r14, %temp}, %fd100;
	}
	{
	.reg .b32 %temp; 
	mov.b64 	{%temp, %r15}, %fd100;
	}
	shl.b32 	%r33, %r13, 20;
	add.s32 	%r34, %r33, %r15;
	mov.b64 	%fd108, {%r14, %r34};
	{
	.reg .b32 %temp; 
	mov.b64 	{%temp, %r35}, %fd4;
	}
	mov.b32 	%f2, %r35;
	abs.f32 	%f1, %f2;
	setp.lt.f32 	%p4, %f1, 0f4086232B;
	@%p4 bra 	$L__BB2_7;
	setp.lt.f64 	%p5, %fd4, 0d0000000000000000;
	add.f64 	%fd101, %fd4, 0d7FF0000000000000;
	selp.f64 	%fd108, 0d0000000000000000, %fd101, %p5;
	setp.geu.f32 	%p6, %f1, 0f40874800;
	@%p6 bra 	$L__BB2_7;
	shr.u32 	%r36, %r13, 31;
	add.s32 	%r37, %r13, %r36;
	shr.s32 	%r38, %r37, 1;
	shl.b32 	%r39, %r38, 20;
	add.s32 	%r40, %r15, %r39;
	mov.b64 	%fd102, {%r14, %r40};
	sub.s32 	%r41, %r13, %r38;
	shl.b32 	%r42, %r41, 20;
	add.s32 	%r43, %r42, 1072693248;
	mov.b32 	%r44, 0;
	mov.b64 	%fd103, {%r44, %r43};
	mul.f64 	%fd108, %fd103, %fd102;
$L__BB2_7:
	abs.f64 	%fd104, %fd108;
	setp.eq.f64 	%p7, %fd104, 0d7FF0000000000000;
	fma.rn.f64 	%fd105, %fd108, %fd5, %fd108;
	selp.f64 	%fd106, %fd108, %fd105, %p7;
	st.param.f64 	[func_retval0], %fd106;
	ret;

}


// ===== COMPILED SASS (sm_100) =====

	.target	sm_100

	.elftype	@"ET_EXEC"


//--------------------- .note.nv.tkinfo           --------------------------
	.section	.note.nv.tkinfo,"",@"SHT_NOTE"
	.sectionflags	@"SHF_NOTE_NV_TKINFO"
	.tkinfo
        /*0018*/ 	.word	0x00000002
        /*0030*/ 	.string	""
        /*0030*/ 	.string	"ptxas"
        /*0030*/ 	.string	"Cuda compilation tools, release 13.0, V13.0.88"
        /*0030*/ 	.string	"Build cuda_13.0.r13.0/compiler.36424714_0"
        /*0030*/ 	.string	"-arch sm_100 -m 64 "



//--------------------- .note.nv.cuinfo           --------------------------
	.section	.note.nv.cuinfo,"",@"SHT_NOTE"
	.sectionflags	@"SHF_NOTE_NV_CUINFO"
        /*0018*/ 	.short	0x0002
        /*001a*/ 	.short	0x0064
        /*001c*/ 	.short	0x0082
	.zero		2


//--------------------- .nv.info                  --------------------------
	.section	.nv.info,"",@"SHT_CUDA_INFO"
	.align	4


	//----- nvinfo : EIATTR_REGCOUNT
	.align		4
        /*0000*/ 	.byte	0x04, 0x2f
        /*0002*/ 	.short	(.L_45 - .L_44)
	.align		4
.L_44:
        /*0004*/ 	.word	index@(_Z10valueCheckfPfS_i)
        /*0008*/ 	.word	0x0000002f


	//----- nvinfo : EIATTR_FRAME_SIZE
	.align		4
.L_45:
        /*000c*/ 	.byte	0x04, 0x11
        /*000e*/ 	.short	(.L_47 - .L_46)
	.align		4
.L_46:
        /*0010*/ 	.word	index@($_Z10valueCheckfPfS_i$__internal_accurate_pow)
        /*0014*/ 	.word	0x00000018


	//----- nvinfo : EIATTR_FRAME_SIZE
	.align		4
.L_47:
        /*0018*/ 	.byte	0x04, 0x11
        /*001a*/ 	.short	(.L_49 - .L_48)
	.align		4
.L_48:
        /*001c*/ 	.word	index@(_Z10valueCheckfPfS_i)
        /*0020*/ 	.word	0x00000018


	//----- nvinfo : EIATTR_REGCOUNT
	.align		4
.L_49:
        /*0024*/ 	.byte	0x04, 0x2f
        /*0026*/ 	.short	(.L_51 - .L_50)
	.align		4
.L_50:
        /*0028*/ 	.word	index@(_ZN3cub18CUB_300001_SM_10006detail11EmptyKernelIvEEvv)
        /*002c*/ 	.word	0x00000004


	//----- nvinfo : EIATTR_FRAME_SIZE
	.align		4
.L_51:
        /*0030*/ 	.byte	0x04, 0x11
        /*0032*/ 	.short	(.L_53 - .L_52)
	.align		4
.L_52:
        /*0034*/ 	.word	index@(_ZN3cub18CUB_300001_SM_10006detail11EmptyKernelIvEEvv)
        /*0038*/ 	.word	0x00000000


	//----- nvinfo : EIATTR_MIN_STACK_SIZE
	.align		4
.L_53:
        /*003c*/ 	.byte	0x04, 0x12
        /*003e*/ 	.short	(.L_55 - .L_54)
	.align		4
.L_54:
        /*0040*/ 	.word	index@(_ZN3cub18CUB_300001_SM_10006detail11EmptyKernelIvEEvv)
        /*0044*/ 	.word	0x00000000


	//----- nvinfo : EIATTR_MIN_STACK_SIZE
	.align		4
.L_55:
        /*0048*/ 	.byte	0x04, 0x12
        /*004a*/ 	.short	(.L_57 - .L_56)
	.align		4
.L_56:
        /*004c*/ 	.word	index@(_Z10valueCheckfPfS_i)
        /*0050*/ 	.word	0x00000018
.L_57:


//--------------------- .nv.compat                --------------------------
	.section	.nv.compat,"",@"SHT_CUDA_COMPAT_INFO"
	.align	4
        /*0000*/ 	.byte	0x02, 0x09, 0x00, 0x00, 0x02, 0x02, 0x01, 0x00, 0x02, 0x05, 0x05, 0x00, 0x03, 0x07, 0x01, 0x01
        /*0010*/ 	.byte	0x02, 0x03, 0x00, 0x00, 0x02, 0x06, 0x01, 0x00, 0x04, 0x0b, 0x08, 0x00, 0x01, 0x00, 0x00, 0x00
        /*0020*/ 	.byte	0x00, 0x00, 0x00, 0x00


//--------------------- .nv.info._ZN3cub18CUB_300001_SM_10006detail11EmptyKernelIvEEvv --------------------------
	.section	.nv.info._ZN3cub18CUB_300001_SM_10006detail11EmptyKernelIvEEvv,"",@"SHT_CUDA_INFO"
	.sectionflags	@""
	.align	4


	//----- nvinfo : EIATTR_CUDA_API_VERSION
	.align		4
        /*0000*/ 	.byte	0x04, 0x37
        /*0002*/ 	.short	(.L_59 - .L_58)
.L_58:
        /*0004*/ 	.word	0x00000082


	//----- nvinfo : EIATTR_SPARSE_MMA_MASK
	.align		4
.L_59:
        /*0008*/ 	.byte	0x03, 0x50
        /*000a*/ 	.short	0x0000


	//----- nvinfo : EIATTR_MAXREG_COUNT
	.align		4
        /*000c*/ 	.byte	0x03, 0x1b
        /*000e*/ 	.short	0x00ff


	//----- nvinfo : EIATTR_MERCURY_ISA_VERSION
	.align		4
        /*0010*/ 	.byte	0x03, 0x5f
        /*0012*/ 	.short	0x0101


	//----- nvinfo : EIATTR_VRC_CTA_INIT_COUNT
	.align		4
        /*0014*/ 	.byte	0x02, 0x4a
	.zero		1
	.zero		1


	//----- nvinfo : EIATTR_EXIT_INSTR_OFFSETS
	.align		4
        /*0018*/ 	.byte	0x04, 0x1c
        /*001a*/ 	.short	(.L_61 - .L_60)


	//   ....[0]....
.L_60:
        /*001c*/ 	.word	0x00000010


	//----- nvinfo : EIATTR_SW_WAR
	.align		4
.L_61:
        /*0020*/ 	.byte	0x04, 0x36
        /*0022*/ 	.short	(.L_63 - .L_62)
.L_62:
        /*0024*/ 	.word	0x00000008
.L_63:


//--------------------- .nv.info._Z10valueCheckfPfS_i --------------------------
	.section	.nv.info._Z10valueCheckfPfS_i,"",@"SHT_CUDA_INFO"
	.sectionflags	@""
	.align	4


	//----- nvinfo : EIATTR_CUDA_API_VERSION
	.align		4
        /*0000*/ 	.byte	0x04, 0x37
        /*0002*/ 	.short	(.L_65 - .L_64)
.L_64:
        /*0004*/ 	.word	0x00000082


	//----- nvinfo : EIATTR_KPARAM_INFO
	.align		4
.L_65:
        /*0008*/ 	.byte	0x04, 0x17
        /*000a*/ 	.short	(.L_67 - .L_66)
.L_66:
        /*000c*/ 	.word	0x00000000
        /*0010*/ 	.short	0x0003
        /*0012*/ 	.short	0x0018
        /*0014*/ 	.byte	0x00, 0xf0, 0x11, 0x00


	//----- nvinfo : EIATTR_KPARAM_INFO
	.align		4
.L_67:
        /*0018*/ 	.byte	0x04, 0x17
        /*001a*/ 	.short	(.L_69 - .L_68)
.L_68:
        /*001c*/ 	.word	0x00000000
        /*0020*/ 	.short	0x0002
        /*0022*/ 	.short	0x0010
        /*0024*/ 	.byte	0x00, 0xf5, 0x21, 0x00


	//----- nvinfo : EIATTR_KPARAM_INFO
	.align		4
.L_69:
        /*0028*/ 	.byte	0x04, 0x17
        /*002a*/ 	.short	(.L_71 - .L_70)
.L_70:
        /*002c*/ 	.word	0x00000000
        /*0030*/ 	.short	0x0001
        /*0032*/ 	.short	0x0008
        /*0034*/ 	.byte	0x00, 0xf5, 0x21, 0x00


	//----- nvinfo : EIATTR_KPARAM_INFO
	.align		4
.L_71:
        /*0038*/ 	.byte	0x04, 0x17
        /*003a*/ 	.short	(.L_73 - .L_72)
.L_72:
        /*003c*/ 	.word	0x00000000
        /*0040*/ 	.short	0x0000
        /*0042*/ 	.short	0x0000
        /*0044*/ 	.byte	0x00, 0xf0, 0x11, 0x00


	//----- nvinfo : EIATTR_SPARSE_MMA_MASK
	.align		4
.L_73:
        /*0048*/ 	.byte	0x03, 0x50
        /*004a*/ 	.short	0x0000


	//----- nvinfo : EIATTR_MAXREG_COUNT
	.align		4
        /*004c*/ 	.byte	0x03, 0x1b
        /*004e*/ 	.short	0x00ff


	//----- nvinfo : EIATTR_NUM_BARRIERS
	.align		4
        /*0050*/ 	.byte	0x02, 0x4c
        /*0052*/ 	.byte	0x01
	.zero		1


	//----- nvinfo : EIATTR_EXTERNS
	.align		4
        /*0054*/ 	.byte	0x04, 0x0f
        /*0056*/ 	.short	(.L_75 - .L_74)


	//   ....[0]....
	.align		4
.L_74:
        /*0058*/ 	.word	index@(vprintf)


	//----- nvinfo : EIATTR_MERCURY_ISA_VERSION
	.align		4
.L_75:
        /*005c*/ 	.byte	0x03, 0x5f
        /*005e*/ 	.short	0x0101


	//----- nvinfo : EIATTR_VRC_CTA_INIT_COUNT
	.align		4
        /*0060*/ 	.byte	0x02, 0x4a
	.zero		1
	.zero		1


	//----- nvinfo : EIATTR_SYSCALL_OFFSETS
	.align		4
        /*0064*/ 	.byte	0x04, 0x46
        /*0066*/ 	.short	(.L_77 - .L_76)


	//   ....[0]....
.L_76:
        /*0068*/ 	.word	0x000008b0


	//   ....[1]....
        /*006c*/ 	.word	0x00000d40


	//   ....[2]....
        /*0070*/ 	.word	0x000013b0


	//----- nvinfo : EIATTR_EXIT_INSTR_OFFSETS
	.align		4
.L_77:
        /*0074*/ 	.byte	0x04, 0x1c
        /*0076*/ 	.short	(.L_79 - .L_78)


	//   ....[0]....
.L_78:
        /*0078*/ 	.word	0x000000c0


	//   ....[1]....
        /*007c*/ 	.word	0x000013e0


	//----- nvinfo : EIATTR_CRS_STACK_SIZE
	.align		4
.L_79:
        /*0080*/ 	.byte	0x04, 0x1e
        /*0082*/ 	.short	(.L_81 - .L_80)
.L_80:
        /*0084*/ 	.word	0x00000000


	//----- nvinfo : EIATTR_CBANK_PARAM_SIZE
	.align		4
.L_81:
        /*0088*/ 	.byte	0x03, 0x19
        /*008a*/ 	.short	0x001c


	//----- nvinfo : EIATTR_PARAM_CBANK
	.align		4
        /*008c*/ 	.byte	0x04, 0x0a
        /*008e*/ 	.short	(.L_83 - .L_82)
	.align		4
.L_82:
        /*0090*/ 	.word	index@(.nv.constant0._Z10valueCheckfPfS_i)
        /*0094*/ 	.short	0x0380
        /*0096*/ 	.short	0x001c


	//----- nvinfo : EIATTR_SW_WAR
	.align		4
.L_83:
        /*0098*/ 	.byte	0x04, 0x36
        /*009a*/ 	.short	(.L_85 - .L_84)
.L_84:
        /*009c*/ 	.word	0x00000008
.L_85:


//--------------------- .nv.callgraph             --------------------------
	.section	.nv.callgraph,"",@"SHT_CUDA_CALLGRAPH"
	.align	4
	.sectionentsize	8
	.align		4
        /*0000*/ 	.word	0x00000000
	.align		4
        /*0004*/ 	.word	0xffffffff
	.align		4
        /*0008*/ 	.word	index@(_Z10valueCheckfPfS_i)
	.align		4
        /*000c*/ 	.word	index@(vprintf)
	.align		4
        /*0010*/ 	.word	0x00000000
	.align		4
        /*0014*/ 	.word	0xfffffffe
	.align		4
        /*0018*/ 	.word	0x00000000
	.align		4
        /*001c*/ 	.word	0xfffffffd
	.align		4
        /*0020*/ 	.word	0x00000000
	.align		4
        /*0024*/ 	.word	0xfffffffc


//--------------------- .nv.constant4             --------------------------
	.section	.nv.constant4,"a",@progbits
	.align	8
	.align		8
.nv.constant4:
        /*0000*/ 	.dword	_ZN34_INTERNAL_9d96335a_4_k_cu_35a198e14cuda3std3__45__cpo5beginE
	.align		8
        /*0008*/ 	.dword	_ZN34_INTERNAL_9d96335a_4_k_cu_35a198e14cuda3std3__45__cpo3endE
	.align		8
        /*0010*/ 	.dword	_ZN34_INTERNAL_9d96335a_4_k_cu_35a198e14cuda3std3__45__cpo6cbeginE
	.align		8
        /*0018*/ 	.dword	_ZN34_INTERNAL_9d96335a_4_k_cu_35a198e14cuda3std3__45__cpo4cendE
	.align		8
        /*0020*/ 	.dword	_ZN34_INTERNAL_9d96335a_4_k_cu_35a198e14cuda3std3__45__cpo6rbeginE
	.align		8
        /*0028*/ 	.dword	_ZN34_INTERNAL_9d96335a_4_k_cu_35a198e14cuda3std3__45__cpo4rendE
	.align		8
        /*0030*/ 	.dword	_ZN34_INTERNAL_9d96335a_4_k_cu_35a198e14cuda3std3__45__cpo7crbeginE
	.align		8
        /*0038*/ 	.dword	_ZN34_INTERNAL_9d96335a_4_k_cu_35a198e14cuda3std3__45__cpo5crendE
	.align		8
        /*0040*/ 	.dword	_ZN34_INTERNAL_9d96335a_4_k_cu_35a198e14cuda3std3__436_GLOBAL__N__9d96335a_4_k_cu_35a198e16ignoreE
	.align		8
        /*0048*/ 	.dword	_ZN34_INTERNAL_9d96335a_4_k_cu_35a198e14cuda3std3__419piecewise_constructE
	.align		8
        /*0050*/ 	.dword	_ZN34_INTERNAL_9d96335a_4_k_cu_35a198e14cuda3std3__48in_placeE
	.align		8
        /*0058*/ 	.dword	_ZN34_INTERNAL_9d96335a_4_k_cu_35a198e14cuda3std3__420unreachable_sentinelE
	.align		8
        /*0060*/ 	.dword	_ZN34_INTERNAL_9d96335a_4_k_cu_35a198e14cuda3std3__47nulloptE
	.align		8
        /*0068*/ 	.dword	_ZN34_INTERNAL_9d96335a_4_k_cu_35a198e14cuda3std3__48unexpectE
	.align		8
        /*0070*/ 	.dword	_ZN34_INTERNAL_9d96335a_4_k_cu_35a198e14cuda3std6ranges3__45__cpo4swapE
	.align		8
        /*0078*/ 	.dword	_ZN34_INTERNAL_9d96335a_4_k_cu_35a198e14cuda3std6ranges3__45__cpo9iter_moveE
	.align		8
        /*0080*/ 	.dword	_ZN34_INTERNAL_9d96335a_4_k_cu_35a198e14cuda3std6ranges3__45__cpo5beginE
	.align		8
        /*0088*/ 	.dword	_ZN34_INTERNAL_9d96335a_4_k_cu_35a198e14cuda3std6ranges3__45__cpo3endE
	.align		8
        /*0090*/ 	.dword	_ZN34_INTERNAL_9d96335a_4_k_cu_35a198e14cuda3std6ranges3__45__cpo6cbeginE
	.align		8
        /*0098*/ 	.dword	_ZN34_INTERNAL_9d96335a_4_k_cu_35a198e14cuda3std6ranges3__45__cpo4cendE
	.align		8
        /*00a0*/ 	.dword	_ZN34_INTERNAL_9d96335a_4_k_cu_35a198e14cuda3std6ranges3__45__cpo7advanceE
	.align		8
        /*00a8*/ 	.dword	_ZN34_INTERNAL_9d96335a_4_k_cu_35a198e14cuda3std6ranges3__45__cpo9iter_swapE
	.align		8
        /*00b0*/ 	.dword	_ZN34_INTERNAL_9d96335a_4_k_cu_35a198e14cuda3std6ranges3__45__cpo4nextE
	.align		8
        /*00b8*/ 	.dword	_ZN34_INTERNAL_9d96335a_4_k_cu_35a198e14cuda3std6ranges3__45__cpo4prevE
	.align		8
        /*00c0*/ 	.dword	_ZN34_INTERNAL_9d96335a_4_k_cu_35a198e14cuda3std6ranges3__45__cpo4dataE
	.align		8
        /*00c8*/ 	.dword	_ZN34_INTERNAL_9d96335a_4_k_cu_35a198e14cuda3std6ranges3__45__cpo5cdataE
	.align		8
        /*00d0*/ 	.dword	_ZN34_INTERNAL_9d96335a_4_k_cu_35a198e14cuda3std6ranges3__45__cpo4sizeE
	.align		8
        /*00d8*/ 	.dword	_ZN34_INTERNAL_9d96335a_4_k_cu_35a198e14cuda3std6ranges3__45__cpo5ssizeE
	.align		8
        /*00e0*/ 	.dword	_ZN34_INTERNAL_9d96335a_4_k_cu_35a198e14cuda3std6ranges3__45__cpo8distanceE
	.align		8
        /*00e8*/ 	.dword	_ZN34_INTERNAL_9d96335a_4_k_cu_35a198e16thrust24THRUST_300001_SM_1000_NS8cuda_cub3parE
	.align		8
        /*00f0*/ 	.dword	_ZN34_INTERNAL_9d96335a_4_k_cu_35a198e16thrust24THRUST_300001_SM_1000_NS8cuda_cub10par_nosyncE
	.align		8
        /*00f8*/ 	.dword	_ZN34_INTERNAL_9d96335a_4_k_cu_35a198e16thrust24THRUST_300001_SM_1000_NS6system6detail10sequential3seqE
	.align		8
        /*0100*/ 	.dword	_ZN34_INTERNAL_9d96335a_4_k_cu_35a198e16thrust24THRUST_300001_SM_1000_NS12placeholders2_1E
	.align		8
        /*0108*/ 	.dword	_ZN34_INTERNAL_9d96335a_4_k_cu_35a198e16thrust24THRUST_300001_SM_1000_NS12placeholders2_2E
	.align		8
        /*0110*/ 	.dword	_ZN34_INTERNAL_9d96335a_4_k_cu_35a198e16thrust24THRUST_300001_SM_1000_NS12placeholders2_3E
	.align		8
        /*0118*/ 	.dword	_ZN34_INTERNAL_9d96335a_4_k_cu_35a198e16thrust24THRUST_300001_SM_1000_NS12placeholders2_4E
	.align		8
        /*0120*/ 	.dword	_ZN34_INTERNAL_9d96335a_4_k_cu_35a198e16thrust24THRUST_300001_SM_1000_NS12placeholders2_5E
	.align		8
        /*0128*/ 	.dword	_ZN34_INTERNAL_9d96335a_4_k_cu_35a198e16thrust24THRUST_300001_SM_1000_NS12placeholders2_6E
	.align		8
        /*0130*/ 	.dword	_ZN34_INTERNAL_9d96335a_4_k_cu_35a198e16thrust24THRUST_300001_SM_1000_NS12placeholders2_7E
	.align		8
        /*0138*/ 	.dword	_ZN34_INTERNAL_9d96335a_4_k_cu_35a198e16thrust24THRUST_300001_SM_1000_NS12placeholders2_8E
	.align		8
        /*0140*/ 	.dword	_ZN34_INTERNAL_9d96335a_4_k_cu_35a198e16thrust24THRUST_300001_SM_1000_NS12placeholders2_9E
	.align		8
        /*0148*/ 	.dword	_ZN34_INTERNAL_9d96335a_4_k_cu_35a198e16thrust24THRUST_300001_SM_1000_NS12placeholders3_10E
	.align		8
        /*0150*/ 	.dword	_ZN34_INTERNAL_9d96335a_4_k_cu_35a198e16thrust24THRUST_300001_SM_1000_NS3seqE
	.align		8
        /*0158*/ 	.dword	$str
	.align		8
        /*0160*/ 	.dword	vprintf


//--------------------- .text._ZN3cub18CUB_300001_SM_10006detail11EmptyKernelIvEEvv --------------------------
	.section	.text._ZN3cub18CUB_300001_SM_10006detail11EmptyKernelIvEEvv,"ax",@progbits
	.align	128
        .global         _ZN3cub18CUB_300001_SM_10006detail11EmptyKernelIvEEvv
        .type           _ZN3cub18CUB_300001_SM_10006detail11EmptyKernelIvEEvv,@function
        .size           _ZN3cub18CUB_300001_SM_10006detail11EmptyKernelIvEEvv,(.L_x_34 - _ZN3cub18CUB_300001_SM_10006detail11EmptyKernelIvEEvv)
        .other          _ZN3cub18CUB_300001_SM_10006detail11EmptyKernelIvEEvv,@"STO_CUDA_ENTRY STV_DEFAULT"
_ZN3cub18CUB_300001_SM_10006detail11EmptyKernelIvEEvv:
.text._ZN3cub18CUB_300001_SM_10006detail11EmptyKernelIvEEvv:
[----:B------:R-:W-:Y:S01]  /*0000*/  LDC R1, c[0x0][0x37c] ;  /* 0x0000df00ff017b82 */ /* 0x000fe20000000800 */
[----:B------:R-:W-:Y:S05]  /*0010*/  EXIT ;  /* 0x000000000000794d */ /* 0x000fea0003800000 */
.L_x_0:
[----:B------:R-:W-:-:S00]  /*0020*/  BRA `(.L_x_0) ;  /* 0xfffffffc00fc7947 */ /* 0x000fc0000383ffff */
[----:B------:R-:W-:-:S00]  /*0030*/  NOP ;  /* 0x0000000000007918 */ /* 0x000fc00000000000 */
        /* <DEDUP_REMOVED lines=12> */
.L_x_34:


//--------------------- .text._Z10valueCheckfPfS_i --------------------------
	.section	.text._Z10valueCheckfPfS_i,"ax",@progbits
	.align	128
        .global         _Z10valueCheckfPfS_i
        .type           _Z10valueCheckfPfS_i,@function
        .size           _Z10valueCheckfPfS_i,(.L_x_33 - _Z10valueCheckfPfS_i)
        .other          _Z10valueCheckfPfS_i,@"STO_CUDA_ENTRY STV_DEFAULT"
_Z10valueCheckfPfS_i:
.text._Z10valueCheckfPfS_i:
[----:B------:R-:W0:Y:S01]  /*0000*/  LDC R1, c[0x0][0x37c] ;  /* 0x0000df00ff017b82 */ /* 0x000e220000000800 */
[----:B------:R-:W1:Y:S01]  /*0010*/  S2R R3, SR_TID.X ;  /* 0x0000000000037919 */ /* 0x000e620000002100 */
[----:B------:R-:W2:Y:S06]  /*0020*/  LDCU UR5, c[0x0][0x2fc] ;  /* 0x00005f80ff0577ac */ /* 0x000eac0008000800 */
[----:B------:R-:W1:Y:S01]  /*0030*/  S2UR UR6, SR_CTAID.X ;  /* 0x00000000000679c3 */ /* 0x000e620000002500 */
[----:B0-----:R-:W-:Y:S01]  /*0040*/  VIADD R1, R1, 0xffffffe8 ;  /* 0xffffffe801017836 */ /* 0x001fe20000000000 */
[----:B------:R-:W0:Y:S01]  /*0050*/  LDCU UR7, c[0x0][0x398] ;  /* 0x00007300ff0777ac */ /* 0x000e220008000800 */
[----:B------:R-:W3:Y:S05]  /*0060*/  LDCU UR4, c[0x0][0x2f8] ;  /* 0x00005f00ff0477ac */ /* 0x000eea0008000800 */
[----:B------:R-:W1:Y:S01]  /*0070*/  LDC R28, c[0x0][0x360] ;  /* 0x0000d800ff1c7b82 */ /* 0x000e620000000800 */
[----:B---3--:R-:W-:-:S05]  /*0080*/  IADD3 R2, P1, PT, R1, UR4, RZ ;  /* 0x0000000401027c10 */ /* 0x008fca000ff3e0ff */
[----:B--2---:R-:W-:Y:S02]  /*0090*/  IMAD.X R18, RZ, RZ, UR5, P1 ;  /* 0x00000005ff127e24 */ /* 0x004fe400088e06ff */
[----:B-1----:R-:W-:-:S05]  /*00a0*/  IMAD R28, R28, UR6, R3 ;  /* 0x000000061c1c7c24 */ /* 0x002fca000f8e0203 */
[----:B0-----:R-:W-:-:S13]  /*00b0*/  ISETP.GE.AND P0, PT, R28, UR7, PT ;  /* 0x000000071c007c0c */ /* 0x001fda000bf06270 */
[----:B------:R-:W-:Y:S05]  /*00c0*/  @P0 EXIT ;  /* 0x000000000000094d */ /* 0x000fea0003800000 */
[----:B------:R-:W-:-:S09]  /*00d0*/  UISETP.GE.AND UP0, UPT, UR7, 0x1, UPT ;  /* 0x000000010700788c */ /* 0x000fd2000bf06270 */
[----:B------:R-:W-:Y:S05]  /*00e0*/  BRA.U !UP0, `(.L_x_1) ;  /* 0x0000001108b47547 */ /* 0x000fea000b800000 */
[----:B------:R-:W0:Y:S01]  /*00f0*/  LDCU UR4, c[0x0][0x380] ;  /* 0x00007000ff0477ac */ /* 0x000e220008000800 */
[----:B------:R-:W-:Y:S01]  /*0100*/  BSSY.RECONVERGENT B0, `(.L_x_2) ;  /* 0x0000006000007945 */ /* 0x000fe20003800200 */
[----:B------:R-:W-:Y:S01]  /*0110*/  MOV R0, 0x160 ;  /* 0x0000016000007802 */ /* 0x000fe20000000f00 */
[----:B0-----:R-:W0:Y:S02]  /*0120*/  F2F.F64.F32 R16, UR4 ;  /* 0x0000000400107d10 */ /* 0x001e240008201800 */
[----:B0-----:R-:W-:-:S10]  /*0130*/  DADD R4, -RZ, |R16| ;  /* 0x00000000ff047229 */ /* 0x001fd40000000510 */
[----:B------:R-:W-:-:S07]  /*0140*/  IMAD.MOV.U32 R3, RZ, RZ, R5 ;  /* 0x000000ffff037224 */ /* 0x000fce00078e0005 */
[----:B------:R-:W-:Y:S05]  /*0150*/  CALL.REL.NOINC `($_Z10valueCheckfPfS_i$__internal_accurate_pow) ;  /* 0x0000001000a47944 */ /* 0x000fea0003c00000 */
[----:B------:R-:W-:Y:S05]  /*0160*/  BSYNC.RECONVERGENT B0 ;  /* 0x0000000000007941 */ /* 0x000fea0003800200 */
.L_x_2:
[----:B------:R-:W0:Y:S01]  /*0170*/  LDCU UR4, c[0x0][0x398] ;  /* 0x00007300ff0477ac */ /* 0x000e220008000800 */
[----:B------:R-:W1:Y:S01]  /*0180*/  LDC.64 R6, c[0x0][0x390] ;  /* 0x0000e400ff067b82 */ /* 0x000e620000000a00 */
[----:B------:R-:W-:Y:S01]  /*0190*/  DADD R4, R16, 2 ;  /* 0x4000000010047429 */ /* 0x000fe20000000000 */
[----:B------:R-:W-:Y:S01]  /*01a0*/  IMAD.MOV.U32 R30, RZ, RZ, R3 ;  /* 0x000000ffff1e7224 */ /* 0x000fe200078e0003 */
[----:B------:R-:W2:Y:S01]  /*01b0*/  LDCU.64 UR36, c[0x0][0x358] ;  /* 0x00006b00ff2477ac */ /* 0x000ea20008000a00 */
[----:B------:R-:W-:-:S07]  /*01c0*/  IMAD.MOV.U32 R31, RZ, RZ, R12 ;  /* 0x000000ffff1f7224 */ /* 0x000fce00078e000c */
[----:B------:R-:W-:Y:S02]  /*01d0*/  LOP3.LUT R19, R5, 0x7ff00000, RZ, 0xc0, !PT ;  /* 0x7ff0000005137812 */ /* 0x000fe400078ec0ff */
[----:B------:R-:W-:Y:S01]  /*01e0*/  CS2R R4, SRZ ;  /* 0x0000000000047805 */ /* 0x000fe2000001ff00 */
[----:B0-----:R-:W-:-:S05]  /*01f0*/  IMAD.U32 R32, RZ, RZ, UR4 ;  /* 0x00000004ff207e24 */ /* 0x001fca000f8e00ff */
[----:B------:R-:W-:Y:S01]  /*0200*/  ISETP.NE.AND P0, PT, R32, 0x1, PT ;  /* 0x000000012000780c */ /* 0x000fe20003f05270 */
[----:B-1----:R-:W-:-:S12]  /*0210*/  IMAD.WIDE R28, R28, 0x4, R6 ;  /* 0x000000041c1c7825 */ /* 0x002fd800078e0206 */
[----:B--2---:R-:W-:Y:S05]  /*0220*/  @!P0 BRA `(.L_x_3) ;  /* 0x0000000800f08947 */ /* 0x004fea0003800000 */
[----:B------:R-:W0:Y:S01]  /*0230*/  LDC R8, c[0x0][0x380] ;  /* 0x0000e000ff087b82 */ /* 0x000e220000000800 */
[----:B------:R-:W1:Y:S01]  /*0240*/  LDCU.64 UR4, c[0x0][0x388] ;  /* 0x00007100ff0477ac */ /* 0x000e620008000a00 */
[C---:B------:R-:W-:Y:S01]  /*0250*/  DSETP.NEU.AND P1, PT, |R16|.reuse, +INF , PT ;  /* 0x7ff000001000742a */ /* 0x040fe20003f2d200 */
[----:B------:R-:W-:Y:S01]  /*0260*/  LOP3.LUT R32, R32, 0x7ffffffe, RZ, 0xc0, !PT ;  /* 0x7ffffffe20207812 */ /* 0x000fe200078ec0ff */
[----:B------:R-:W-:Y:S01]  /*0270*/  DADD R4, R16, 2 ;  /* 0x4000000010047429 */ /* 0x000fe20000000000 */
[----:B------:R-:W-:Y:S03]  /*0280*/  BSSY.RECONVERGENT B6, `(.L_x_4) ;  /* 0x00000b2000067945 */ /* 0x000fe60003800200 */
[----:B------:R-:W-:Y:S01]  /*0290*/  IMAD.MOV R32, RZ, RZ, -R32 ;  /* 0x000000ffff207224 */ /* 0x000fe200078e0a20 */
[----:B-1----:R-:W-:-:S04]  /*02a0*/  UIADD3 UR4, UP0, UPT, UR4, 0x4, URZ ;  /* 0x0000000404047890 */ /* 0x002fc8000ff1e0ff */
[----:B------:R-:W-:Y:S01]  /*02b0*/  UIADD3.X UR5, UPT, UPT, URZ, UR5, URZ, UP0, !UPT ;  /* 0x00000005ff057290 */ /* 0x000fe200087fe4ff */
[C---:B0-----:R-:W-:Y:S01]  /*02c0*/  FSETP.NEU.AND P2, PT, R8.reuse, RZ, PT ;  /* 0x000000ff0800720b */ /* 0x041fe20003f4d000 */
[----:B------:R-:W-:Y:S01]  /*02d0*/  IMAD.U32 R22, RZ, RZ, UR4 ;  /* 0x00000004ff167e24 */ /* 0x000fe2000f8e00ff */
[----:B------:R-:W-:Y:S02]  /*02e0*/  FSETP.NAN.AND P0, PT, R8, R8, PT ;  /* 0x000000080800720b */ /* 0x000fe40003f08000 */
[----:B------:R-:W-:Y:S01]  /*02f0*/  FSEL R25, R3, RZ, P2 ;  /* 0x000000ff03197208 */ /* 0x000fe20001000000 */
[----:B------:R-:W-:Y:S01]  /*0300*/  IMAD.U32 R23, RZ, RZ, UR5 ;  /* 0x00000005ff177e24 */ /* 0x000fe2000f8e00ff */
[----:B------:R-:W-:Y:S02]  /*0310*/  FSEL R9, R12, RZ, P2 ;  /* 0x000000ff0c097208 */ /* 0x000fe40001000000 */
[----:B------:R-:W-:Y:S02]  /*0320*/  FSEL R3, R25, RZ, P1 ;  /* 0x000000ff19037208 */ /* 0x000fe40000800000 */
[----:B------:R-:W-:-:S02]  /*0330*/  FSEL R7, R9, +QNAN , P1 ;  /* 0x7ff0000009077808 */ /* 0x000fc40000800000 */
[----:B------:R-:W-:Y:S02]  /*0340*/  ISETP.NE.AND P2, PT, R19, 0x7ff00000, PT ;  /* 0x7ff000001300780c */ /* 0x000fe40003f45270 */
[----:B------:R-:W-:Y:S02]  /*0350*/  FSEL R26, R4, R3, P0 ;  /* 0x00000003041a7208 */ /* 0x000fe40000000000 */
[----:B------:R-:W-:Y:S02]  /*0360*/  FSEL R6, R5, R7, P0 ;  /* 0x0000000705067208 */ /* 0x000fe40000000000 */
[----:B------:R-:W-:Y:S02]  /*0370*/  FSEL R26, R25, R26, P2 ;  /* 0x0000001a191a7208 */ /* 0x000fe40001000000 */
[----:B------:R-:W-:Y:S02]  /*0380*/  FSEL R6, R9, R6, P2 ;  /* 0x0000000609067208 */ /* 0x000fe40001000000 */
[----:B------:R-:W-:-:S02]  /*0390*/  @P0 FSEL R25, R25, R4, P2 ;  /* 0x0000000419190208 */ /* 0x000fc40001000000 */
[----:B------:R-:W-:Y:S02]  /*03a0*/  @P0 FSEL R9, R9, R5, P2 ;  /* 0x0000000509090208 */ /* 0x000fe40001000000 */
[----:B------:R-:W-:Y:S02]  /*03b0*/  FSEL R0, R25, RZ, P1 ;  /* 0x000000ff19007208 */ /* 0x000fe40000800000 */
[----:B------:R-:W-:Y:S02]  /*03c0*/  FSEL R3, R9, +QNAN , P1 ;  /* 0x7ff0000009037808 */ /* 0x000fe40000800000 */
[----:B------:R-:W-:Y:S02]  /*03d0*/  FSETP.NEU.AND P1, PT, R8, 1, PT ;  /* 0x3f8000000800780b */ /* 0x000fe40003f2d000 */
[----:B------:R-:W-:Y:S02]  /*03e0*/  @!P2 FSEL R25, R25, R0, P0 ;  /* 0x000000001919a208 */ /* 0x000fe40000000000 */
[----:B------:R-:W-:-:S02]  /*03f0*/  @!P2 FSEL R9, R9, R3, P0 ;  /* 0x000000030909a208 */ /* 0x000fc40000000000 */
[----:B------:R-:W-:Y:S02]  /*0400*/  FSEL R24, R25, RZ, P1 ;  /* 0x000000ff19187208 */ /* 0x000fe40000800000 */
[----:B------:R-:W-:Y:S02]  /*0410*/  FSEL R26, R26, RZ, P1 ;  /* 0x000000ff1a1a7208 */ /* 0x000fe40000800000 */
[----:B------:R-:W-:Y:S02]  /*0420*/  FSEL R27, R6, 1.875, P1 ;  /* 0x3ff00000061b7808 */ /* 0x000fe40000800000 */
[----:B------:R-:W-:-:S07]  /*0430*/  FSEL R25, R9, 1.875, P1 ;  /* 0x3ff0000009197808 */ /* 0x000fce0000800000 */
.L_x_23:
[----:B------:R-:W2:Y:S01]  /*0440*/  LDG.E R42, desc[UR36][R22.64+-0x4] ;  /* 0xfffffc24162a7981 */ /* 0x000ea2000c1e1900 */
[----:B------:R-:W-:Y:S01]  /*0450*/  VIADD R32, R32, 0x2 ;  /* 0x0000000220207836 */ /* 0x000fe20000000000 */
[----:B------:R-:W-:Y:S01]  /*0460*/  BSSY.RECONVERGENT B0, `(.L_x_5) ;  /* 0x0000008000007945 */ /* 0x000fe20003800200 */
[----:B------:R-:W-:-:S03]  /*0470*/  MOV R0, 0x4e0 ;  /* 0x000004e000007802 */ /* 0x000fc60000000f00 */
[----:B------:R-:W-:-:S04]  /*0480*/  ISETP.NE.AND P0, PT, R32, RZ, PT ;  /* 0x000000ff2000720c */ /* 0x000fc80003f05270 */
[----:B------:R-:W-:Y:S01]  /*0490*/  P2R R33, PR, RZ, 0x1 ;  /* 0x00000001ff217803 */ /* 0x000fe20000000000 */
[----:B--2---:R-:W0:Y:S02]  /*04a0*/  F2F.F64.F32 R8, R42 ;  /* 0x0000002a00087310 */ /* 0x004e240000201800 */
[----:B0-----:R-:W-:-:S10]  /*04b0*/  DADD R4, -RZ, |R8| ;  /* 0x00000000ff047229 */ /* 0x001fd40000000508 */
[----:B------:R-:W-:-:S07]  /*04c0*/  IMAD.MOV.U32 R3, RZ, RZ, R5 ;  /* 0x000000ffff037224 */ /* 0x000fce00078e0005 */
[----:B------:R-:W-:Y:S05]  /*04d0*/  CALL.REL.NOINC `($_Z10valueCheckfPfS_i$__internal_accurate_pow) ;  /* 0x0000000c00c47944 */ /* 0x000fea0003c00000 */
[----:B------:R-:W-:Y:S05]  /*04e0*/  BSYNC.RECONVERGENT B0 ;  /* 0x0000000000007941 */ /* 0x000fea0003800200 */
.L_x_5:
[----:B------:R-:W2:Y:S01]  /*04f0*/  LDG.E R44, desc[UR36][R28.64] ;  /* 0x000000241c2c7981 */ /* 0x000ea2000c1e1900 */
[----:B------:R-:W-:Y:S01]  /*0500*/  DADD R4, R8, 2 ;  /* 0x4000000008047429 */ /* 0x000fe20000000000 */
[C---:B------:R-:W-:Y:S01]  /*0510*/  FSETP.NEU.AND P1, PT, R42.reuse, RZ, PT ;  /* 0x000000ff2a00720b */ /* 0x040fe20003f2d000 */
[----:B------:R-:W-:Y:S01]  /*0520*/  BSSY.RECONVERGENT B0, `(.L_x_6) ;  /* 0x0000010000007945 */ /* 0x000fe20003800200 */
[----:B------:R-:W-:Y:S02]  /*0530*/  FSETP.NEU.AND P0, PT, R42, 1, PT ;  /* 0x3f8000002a00780b */ /* 0x000fe40003f0d000 */
[----:B------:R-:W-:Y:S02]  /*0540*/  FSEL R6, R3, RZ, P1 ;  /* 0x000000ff03067208 */ /* 0x000fe40000800000 */
[----:B------:R-:W-:-:S03]  /*0550*/  FSEL R7, R12, RZ, P1 ;  /* 0x000000ff0c077208 */ /* 0x000fc60000800000 */
[----:B------:R-:W-:-:S04]  /*0560*/  LOP3.LUT R4, R5, 0x7ff00000, RZ, 0xc0, !PT ;  /* 0x7ff0000005047812 */ /* 0x000fc800078ec0ff */
[----:B------:R-:W-:Y:S01]  /*0570*/  ISETP.NE.AND P2, PT, R4, 0x7ff00000, PT ;  /* 0x7ff000000400780c */ /* 0x000fe20003f45270 */
[----:B--2---:R-:W0:Y:S02]  /*0580*/  F2F.F64.F32 R10, R44 ;  /* 0x0000002c000a7310 */ /* 0x004e240000201800 */
[----:B0-----:R-:W-:-:S10]  /*0590*/  DADD R14, -RZ, |R10| ;  /* 0x00000000ff0e7229 */ /* 0x001fd4000000050a */
[----:B------:R-:W-:Y:S01]  /*05a0*/  IMAD.MOV.U32 R4, RZ, RZ, R14 ;  /* 0x000000ffff047224 */ /* 0x000fe200078e000e */
[----:B------:R-:W-:Y:S06]  /*05b0*/  @P2 BRA `(.L_x_7) ;  /* 0x0000000000182947 */ /* 0x000fec0003800000 */
[----:B------:R-:W-:-:S13]  /*05c0*/  FSETP.NAN.AND P1, PT, R42, R42, PT ;  /* 0x0000002a2a00720b */ /* 0x000fda0003f28000 */
[----:B------:R-:W-:Y:S01]  /*05d0*/  @P1 DADD R6, R8, 2 ;  /* 0x4000000008061429 */ /* 0x000fe20000000000 */
[----:B------:R-:W-:Y:S10]  /*05e0*/  @P1 BRA `(.L_x_7) ;  /* 0x00000000000c1947 */ /* 0x000ff40003800000 */
[----:B------:R-:W-:-:S14]  /*05f0*/  DSETP.NEU.AND P1, PT, |R8|, +INF , PT ;  /* 0x7ff000000800742a */ /* 0x000fdc0003f2d200 */
[----:B------:R-:W-:Y:S02]  /*0600*/  @!P1 IMAD.MOV.U32 R6, RZ, RZ, 0x0 ;  /* 0x00000000ff069424 */ /* 0x000fe400078e00ff */
[----:B------:R-:W-:-:S07]  /*0610*/  @!P1 IMAD.MOV.U32 R7, RZ, RZ, 0x7ff00000 ;  /* 0x7ff00000ff079424 */ /* 0x000fce00078e00ff */
.L_x_7:
[----:B------:R-:W-:Y:S05]  /*0620*/  BSYNC.RECONVERGENT B0 ;  /* 0x0000000000007941 */ /* 0x000fea0003800200 */
.L_x_6:
[----:B------:R-:W-:Y:S01]  /*0630*/  BSSY.RECONVERGENT B0, `(.L_x_8) ;  /* 0x0000006000007945 */ /* 0x000fe20003800200 */
[----:B------:R-:W-:Y:S01]  /*0640*/  FSEL R42, R6, RZ, P0 ;  /* 0x000000ff062a7208 */ /* 0x000fe20000000000 */
[----:B------:R-:W-:Y:S01]  /*0650*/  IMAD.MOV.U32 R3, RZ, RZ, R15 ;  /* 0x000000ffff037224 */ /* 0x000fe200078e000f */
[----:B------:R-:W-:Y:S02]  /*0660*/  FSEL R43, R7, 1.875, P0 ;  /* 0x3ff00000072b7808 */ /* 0x000fe40000000000 */
[----:B------:R-:W-:-:S07]  /*0670*/  MOV R0, 0x690 ;  /* 0x0000069000007802 */ /* 0x000fce0000000f00 */
[----:B------:R-:W-:Y:S05]  /*0680*/  CALL.REL.NOINC `($_Z10valueCheckfPfS_i$__internal_accurate_pow) ;  /* 0x0000000c00587944 */ /* 0x000fea0003c00000 */
[----:B------:R-:W-:Y:S05]  /*0690*/  BSYNC.RECONVERGENT B0 ;  /* 0x0000000000007941 */ /* 0x000fea0003800200 */
.L_x_8:
[----:B------:R-:W-:Y:S01]  /*06a0*/  DADD R4, R10, 2 ;  /* 0x400000000a047429 */ /* 0x000fe20000000000 */
[C---:B------:R-:W-:Y:S01]  /*06b0*/  FSETP.NEU.AND P1, PT, R44.reuse, RZ, PT ;  /* 0x000000ff2c00720b */ /* 0x040fe20003f2d000 */
[----:B------:R-:W-:Y:S01]  /*06c0*/  BSSY.RECONVERGENT B0, `(.L_x_9) ;  /* 0x000000e000007945 */ /* 0x000fe20003800200 */
[----:B------:R-:W-:Y:S01]  /*06d0*/  DADD R42, R26, R42 ;  /* 0x000000001a2a7229 */ /* 0x000fe2000000002a */
[----:B------:R-:W-:-:S06]  /*06e0*/  FSETP.NEU.AND P0, PT, R44, 1, PT ;  /* 0x3f8000002c00780b */ /* 0x000fcc0003f0d000 */
[----:B------:R-:W-:Y:S02]  /*06f0*/  LOP3.LUT R4, R5, 0x7ff00000, RZ, 0xc0, !PT ;  /* 0x7ff0000005047812 */ /* 0x000fe400078ec0ff */
[----:B------:R-:W-:Y:S02]  /*0700*/  FSEL R5, R12, RZ, P1 ;  /* 0x000000ff0c057208 */ /* 0x000fe40000800000 */
[----:B------:R-:W-:Y:S02]  /*0710*/  ISETP.NE.AND P2, PT, R4, 0x7ff00000, PT ;  /* 0x7ff000000400780c */ /* 0x000fe40003f45270 */
[----:B------:R-:W-:-:S11]  /*0720*/  FSEL R4, R3, RZ, P1 ;  /* 0x000000ff03047208 */ /* 0x000fd60000800000 */
[----:B------:R-:W-:Y:S05]  /*0730*/  @P2 BRA `(.L_x_10) ;  /* 0x0000000000182947 */ /* 0x000fea0003800000 */
[----:B------:R-:W-:-:S13]  /*0740*/  FSETP.NAN.AND P1, PT, R44, R44, PT ;  /* 0x0000002c2c00720b */ /* 0x000fda0003f28000 */
[----:B------:R-:W-:Y:S01]  /*0750*/  @P1 DADD R4, R10, 2 ;  /* 0x400000000a041429 */ /* 0x000fe20000000000 */
[----:B------:R-:W-:Y:S10]  /*0760*/  @P1 BRA `(.L_x_10) ;  /* 0x00000000000c1947 */ /* 0x000ff40003800000 */
[----:B------:R-:W-:-:S14]  /*0770*/  DSETP.NEU.AND P1, PT, |R10|, +INF , PT ;  /* 0x7ff000000a00742a */ /* 0x000fdc0003f2d200 */
[----:B------:R-:W-:Y:S02]  /*0780*/  @!P1 IMAD.MOV.U32 R4, RZ, RZ, 0x0 ;  /* 0x00000000ff049424 */ /* 0x000fe400078e00ff */
[----:B------:R-:W-:-:S07]  /*0790*/  @!P1 IMAD.MOV.U32 R5, RZ, RZ, 0x7ff00000 ;  /* 0x7ff00000ff059424 */ /* 0x000fce00078e00ff */
.L_x_10:
[----:B------:R-:W-:Y:S05]  /*07a0*/  BSYNC.RECONVERGENT B0 ;  /* 0x0000000000007941 */ /* 0x000fea0003800200 */
.L_x_9:
[----:B------:R-:W-:Y:S01]  /*07b0*/  FSEL R4, R4, RZ, P0 ;  /* 0x000000ff04047208 */ /* 0x000fe20000000000 */
[----:B------:R-:W-:Y:S01]  /*07c0*/  BSSY.RECONVERGENT B7, `(.L_x_11) ;  /* 0x0000010000077945 */ /* 0x000fe20003800200 */
[----:B------:R-:W-:-:S06]  /*07d0*/  FSEL R5, R5, 1.875, P0 ;  /* 0x3ff0000005057808 */ /* 0x000fcc0000000000 */
[----:B------:R-:W-:-:S14]  /*07e0*/  DSETP.NEU.AND P0, PT, R42, R4, PT ;  /* 0x000000042a00722a */ /* 0x000fdc0003f0d000 */
[----:B------:R-:W-:Y:S05]  /*07f0*/  @P0 BRA `(.L_x_12) ;  /* 0x0000000000300947 */ /* 0x000fea0003800000 */
[----:B------:R-:W-:Y:S01]  /*0800*/  MOV R0, 0x160 ;  /* 0x0000016000007802 */ /* 0x000fe20000000f00 */
[----:B------:R0:W-:Y:S01]  /*0810*/  STL.64 [R1+0x8], R8 ;  /* 0x0000080801007387 */ /* 0x0001e20000100a00 */
[----:B------:R-:W1:Y:S01]  /*0820*/  LDCU.64 UR4, c[0x4][0x158] ;  /* 0x01002b00ff0477ac */ /* 0x000e620008000a00 */
[----:B------:R-:W-:Y:S01]  /*0830*/  IMAD.MOV.U32 R6, RZ, RZ, R2 ;  /* 0x000000ffff067224 */ /* 0x000fe200078e0002 */
[----:B------:R0:W2:Y:S01]  /*0840*/  LDC.64 R12, c[0x4][R0] ;  /* 0x01000000000c7b82 */ /* 0x0000a20000000a00 */
[----:B------:R0:W-:Y:S01]  /*0850*/  STL.64 [R1+0x10], R10 ;  /* 0x0000100a01007387 */ /* 0x0001e20000100a00 */
[----:B------:R-:W-:-:S03]  /*0860*/  IMAD.MOV.U32 R7, RZ, RZ, R18 ;  /* 0x000000ffff077224 */ /* 0x000fc600078e0012 */
[----:B------:R0:W-:Y:S01]  /*0870*/  STL.64 [R1], R16 ;  /* 0x0000001001007387 */ /* 0x0001e20000100a00 */
[----:B-1----:R-:W-:Y:S02]  /*0880*/  IMAD.U32 R4, RZ, RZ, UR4 ;  /* 0x00000004ff047e24 */ /* 0x002fe4000f8e00ff */
[----:B0-----:R-:W-:-:S07]  /*0890*/  IMAD.U32 R5, RZ, RZ, UR5 ;  /* 0x00000005ff057e24 */ /* 0x001fce000f8e00ff */
[----:B------:R-:W-:-:S07]  /*08a0*/  LEPC R20, `(.L_x_12) ;  /* 0x000000001014794e */ /* 0x000fce0000000000 */
[----:B--2---:R-:W-:Y:S05]  /*08b0*/  CALL.ABS.NOINC R12 ;  /* 0x000000000c007343 */ /* 0x004fea0003c00000 */
.L_x_12:
[----:B------:R-:W-:Y:S05]  /*08c0*/  BSYNC.RECONVERGENT B7 ;  /* 0x0000000000077941 */ /* 0x000fea0003800200 */
.L_x_11:
[----:B------:R-:W2:Y:S01]  /*08d0*/  LDG.E R42, desc[UR36][R22.64] ;  /* 0x00000024162a7981 */ /* 0x000ea2000c1e1900 */
[----:B------:R-:W-:Y:S01]  /*08e0*/  BSSY.RECONVERGENT B0, `(.L_x_13) ;  /* 0x0000006000007945 */ /* 0x000fe20003800200 */
[----:B------:R-:W-:Y:S01]  /*08f0*/  MOV R0, 0x940 ;  /* 0x0000094000007802 */ /* 0x000fe20000000f00 */
[----:B--2---:R-:W0:Y:S02]  /*0900*/  F2F.F64.F32 R8, R42 ;  /* 0x0000002a00087310 */ /* 0x004e240000201800 */
[----:B0-----:R-:W-:-:S10]  /*0910*/  DADD R4, -RZ, |R8| ;  /* 0x00000000ff047229 */ /* 0x001fd40000000508 */
[----:B------:R-:W-:-:S07]  /*0920*/  IMAD.MOV.U32 R3, RZ, RZ, R5 ;  /* 0x000000ffff037224 */ /* 0x000fce00078e0005 */
[----:B------:R-:W-:Y:S05]  /*0930*/  CALL.REL.NOINC `($_Z10valueCheckfPfS_i$__internal_accurate_pow) ;  /* 0x0000000800ac7944 */ /* 0x000fea0003c00000 */
[----:B------:R-:W-:Y:S05]  /*0940*/  BSYNC.RECONVERGENT B0 ;  /* 0x0000000000007941 */ /* 0x000fea0003800200 */
.L_x_13:
[----:B------:R-:W-:Y:S01]  /*0950*/  DADD R4, R8, 2 ;  /* 0x4000000008047429 */ /* 0x000fe20000000000 */
[----:B------:R-:W-:Y:S01]  /*0960*/  FSETP.NEU.AND P0, PT, R42, RZ, PT ;  /* 0x000000ff2a00720b */ /* 0x000fe20003f0d000 */
[----:B------:R-:W-:Y:S03]  /*0970*/  BSSY.RECONVERGENT B0, `(.L_x_14) ;  /* 0x000000e000007945 */ /* 0x000fe60003800200 */
[----:B------:R-:W-:Y:S02]  /*0980*/  FSEL R6, R3, RZ, P0 ;  /* 0x000000ff03067208 */ /* 0x000fe40000000000 */
[----:B------:R-:W-:-:S03]  /*0990*/  FSEL R7, R12, RZ, P0 ;  /* 0x000000ff0c077208 */ /* 0x000fc60000000000 */
[----:B------:R-:W-:-:S04]  /*09a0*/  LOP3.LUT R4, R5, 0x7ff00000, RZ, 0xc0, !PT ;  /* 0x7ff0000005047812 */ /* 0x000fc800078ec0ff */
[----:B------:R-:W-:-:S13]  /*09b0*/  ISETP.NE.AND P1, PT, R4, 0x7ff00000, PT ;  /* 0x7ff000000400780c */ /* 0x000fda0003f25270 */
[----:B------:R-:W-:Y:S05]  /*09c0*/  @P1 BRA `(.L_x_15) ;  /* 0x0000000000201947 */ /* 0x000fea0003800000 */
[----:B------:R-:W-:-:S13]  /*09d0*/  FSETP.NAN.AND P0, PT, R42, R42, PT ;  /* 0x0000002a2a00720b */ /* 0x000fda0003f08000 */
[----:B------:R-:W-:Y:S05]  /*09e0*/  @P0 BRA `(.L_x_16) ;  /* 0x0000000000140947 */ /* 0x000fea0003800000 */
[----:B------:R-:W-:-:S14]  /*09f0*/  DSETP.NEU.AND P0, PT, |R8|, +INF , PT ;  /* 0x7ff000000800742a */ /* 0x000fdc0003f0d200 */
[----:B------:R-:W-:Y:S05]  /*0a00*/  @P0 BRA `(.L_x_15) ;  /* 0x0000000000100947 */ /* 0x000fea0003800000 */
[----:B------:R-:W-:Y:S02]  /*0a10*/  IMAD.MOV.U32 R6, RZ, RZ, 0x0 ;  /* 0x00000000ff067424 */ /* 0x000fe400078e00ff */
[----:B------:R-:W-:Y:S01]  /*0a20*/  IMAD.MOV.U32 R7, RZ, RZ, 0x7ff00000 ;  /* 0x7ff00000ff077424 */ /* 0x000fe200078e00ff */
[----:B------:R-:W-:Y:S06]  /*0a30*/  BRA `(.L_x_15) ;  /* 0x0000000000047947 */ /* 0x000fec0003800000 */
.L_x_16:
[----:B------:R-:W-:-:S11]  /*0a40*/  DADD R6, R8, 2 ;  /* 0x4000000008067429 */ /* 0x000fd60000000000 */
.L_x_15:
[----:B------:R-:W-:Y:S05]  /*0a50*/  BSYNC.RECONVERGENT B0 ;  /* 0x0000000000007941 */ /* 0x000fea0003800200 */
.L_x_14:
[----:B------:R-:W2:Y:S01]  /*0a60*/  LDG.E R44, desc[UR36][R28.64] ;  /* 0x000000241c2c7981 */ /* 0x000ea2000c1e1900 */
[----:B------:R-:W-:Y:S01]  /*0a70*/  FSETP.NEU.AND P0, PT, R42, 1, PT ;  /* 0x3f8000002a00780b */ /* 0x000fe20003f0d000 */
[----:B------:R-:W-:Y:S01]  /*0a80*/  BSSY.RECONVERGENT B0, `(.L_x_17) ;  /* 0x0000008000007945 */ /* 0x000fe20003800200 */
[----:B------:R-:W-:Y:S02]  /*0a90*/  MOV R0, 0xb00 ;  /* 0x00000b0000007802 */ /* 0x000fe40000000f00 */
[----:B------:R-:W-:Y:S02]  /*0aa0*/  FSEL R42, R6, RZ, P0 ;  /* 0x000000ff062a7208 */ /* 0x000fe40000000000 */
[----:B------:R-:W-:Y:S01]  /*0ab0*/  FSEL R43, R7, 1.875, P0 ;  /* 0x3ff00000072b7808 */ /* 0x000fe20000000000 */
[----:B--2---:R-:W0:Y:S02]  /*0ac0*/  F2F.F64.F32 R10, R44 ;  /* 0x0000002c000a7310 */ /* 0x004e240000201800 */
[----:B0-----:R-:W-:-:S10]  /*0ad0*/  DADD R4, -RZ, |R10| ;  /* 0x00000000ff047229 */ /* 0x001fd4000000050a */
[----:B------:R-:W-:-:S07]  /*0ae0*/  IMAD.MOV.U32 R3, RZ, RZ, R5 ;  /* 0x000000ffff037224 */ /* 0x000fce00078e0005 */
[----:B------:R-:W-:Y:S05]  /*0af0*/  CALL.REL.NOINC `($_Z10valueCheckfPfS_i$__internal_accurate_pow) ;  /* 0x00000008003c7944 */ /* 0x000fea0003c00000 */
[----:B------:R-:W-:Y:S05]  /*0b00*/  BSYNC.RECONVERGENT B0 ;  /* 0x0000000000007941 */ /* 0x000fea0003800200 */
.L_x_17:
[----:B------:R-:W-:Y:S01]  /*0b10*/  DADD R4, R10, 2 ;  /* 0x400000000a047429 */ /* 0x000fe20000000000 */
[----:B------:R-:W-:Y:S01]  /*0b20*/  FSETP.NEU.AND P0, PT, R44, RZ, PT ;  /* 0x000000ff2c00720b */ /* 0x000fe20003f0d000 */
[----:B------:R-:W-:Y:S08]  /*0b30*/  BSSY.RECONVERGENT B0, `(.L_x_18) ;  /* 0x000000e000007945 */ /* 0x000ff00003800200 */
[----:B------:R-:W-:-:S02]  /*0b40*/  LOP3.LUT R4, R5, 0x7ff00000, RZ, 0xc0, !PT ;  /* 0x7ff0000005047812 */ /* 0x000fc400078ec0ff */
[----:B------:R-:W-:Y:S02]  /*0b50*/  FSEL R5, R12, RZ, P0 ;  /* 0x000000ff0c057208 */ /* 0x000fe40000000000 */
[----:B------:R-:W-:Y:S02]  /*0b60*/  ISETP.NE.AND P1, PT, R4, 0x7ff00000, PT ;  /* 0x7ff000000400780c */ /* 0x000fe40003f25270 */
[----:B------:R-:W-:-:S11]  /*0b70*/  FSEL R4, R3, RZ, P0 ;  /* 0x000000ff03047208 */ /* 0x000fd60000000000 */
        /* <DEDUP_REMOVED lines=8> */
.L_x_20:
[----:B------:R-:W-:-:S11]  /*0c00*/  DADD R4, R10, 2 ;  /* 0x400000000a047429 */ /* 0x000fd60000000000 */
.L_x_19:
[----:B------:R-:W-:Y:S05]  /*0c10*/  BSYNC.RECONVERGENT B0 ;  /* 0x0000000000007941 */ /* 0x000fea0003800200 */
.L_x_18:
[----:B------:R-:W-:Y:S01]  /*0c20*/  FSETP.NEU.AND P0, PT, R44, 1, PT ;  /* 0x3f8000002c00780b */ /* 0x000fe20003f0d000 */
[----:B------:R-:W-:Y:S01]  /*0c30*/  DADD R42, R24, R42 ;  /* 0x00000000182a7229 */ /* 0x000fe2000000002a */
[----:B------:R-:W-:Y:S02]  /*0c40*/  BSSY.RECONVERGENT B7, `(.L_x_21) ;  /* 0x0000011000077945 */ /* 0x000fe40003800200 */
[----:B------:R-:W-:Y:S02]  /*0c50*/  FSEL R4, R4, RZ, P0 ;  /* 0x000000ff04047208 */ /* 0x000fe40000000000 */
        /* <DEDUP_REMOVED lines=15> */
.L_x_22:
[----:B------:R-:W-:Y:S05]  /*0d50*/  BSYNC.RECONVERGENT B7 ;  /* 0x0000000000077941 */ /* 0x000fea0003800200 */
.L_x_21:
[----:B------:R-:W-:Y:S02]  /*0d60*/  ISETP.NE.AND P6, PT, R33, RZ, PT ;  /* 0x000000ff2100720c */ /* 0x000fe40003fc5270 */
[----:B------:R-:W-:-:S05]  /*0d70*/  IADD3 R22, P0, PT, R22, 0x8, RZ ;  /* 0x0000000816167810 */ /* 0x000fca0007f1e0ff */
[----:B------:R-:W-:-:S06]  /*0d80*/  IMAD.X R23, RZ, RZ, R23, P0 ;  /* 0x000000ffff177224 */ /* 0x000fcc00000e0617 */
[----:B------:R-:W-:Y:S05]  /*0d90*/  @P6 BRA `(.L_x_23) ;  /* 0xfffffff400a86947 */ /* 0x000fea000383ffff */
[----:B------:R-:W-:Y:S05]  /*0da0*/  BSYNC.RECONVERGENT B6 ;  /* 0x0000000000067941 */ /* 0x000fea0003800200 */
.L_x_4:
[----:B------:R-:W0:Y:S01]  /*0db0*/  LDCU UR4, c[0x0][0x398] ;  /* 0x00007300ff0477ac */ /* 0x000e220008000800 */
[----:B------:R-:W-:Y:S02]  /*0dc0*/  IMAD.MOV.U32 R5, RZ, RZ, RZ ;  /* 0x000000ffff057224 */ /* 0x000fe400078e00ff */
[----:B0-----:R-:W-:-:S05]  /*0dd0*/  IMAD.U32 R32, RZ, RZ, UR4 ;  /* 0x00000004ff207e24 */ /* 0x001fca000f8e00ff */
[----:B------:R-:W-:-:S07]  /*0de0*/  LOP3.LUT R4, R32, 0x7ffffffe, RZ, 0xc0, !PT ;  /* 0x7ffffffe20047812 */ /* 0x000fce00078ec0ff */
.L_x_3:
[----:B------:R-:W-:-:S04]  /*0df0*/  LOP3.LUT R0, R32, 0x1, RZ, 0xc0, !PT ;  /* 0x0000000120007812 */ /* 0x000fc800078ec0ff */
[----:B------:R-:W-:-:S13]  /*0e00*/  ISETP.NE.U32.AND P0, PT, R0, 0x1, PT ;  /* 0x000000010000780c */ /* 0x000fda0003f05070 */
[----:B------:R-:W-:Y:S05]  /*0e10*/  @P0 BRA `(.L_x_1) ;  /* 0x0000000400680947 */ /* 0x000fea0003800000 */
[----:B------:R-:W0:Y:S01]  /*0e20*/  LDCU.64 UR4, c[0x0][0x388] ;  /* 0x00007100ff0477ac */ /* 0x000e220008000a00 */
[----:B------:R-:W1:Y:S01]  /*0e30*/  LDC R0, c[0x0][0x380] ;  /* 0x0000e000ff007b82 */ /* 0x000e620000000800 */
[----:B0-----:R-:W-:-:S04]  /*0e40*/  LEA R8, P0, R4, UR4, 0x2 ;  /* 0x0000000404087c11 */ /* 0x001fc8000f8010ff */
[----:B------:R-:W-:-:S05]  /*0e50*/  LEA.HI.X R9, R4, UR5, R5, 0x2, P0 ;  /* 0x0000000504097c11 */ /* 0x000fca00080f1405 */
[----:B------:R-:W2:Y:S01]  /*0e60*/  LDG.E R8, desc[UR36][R8.64] ;  /* 0x0000002408087981 */ /* 0x000ea2000c1e1900 */
[C---:B-1----:R-:W-:Y:S01]  /*0e70*/  FSETP.NAN.AND P0, PT, R0.reuse, R0, PT ;  /* 0x000000000000720b */ /* 0x042fe20003f08000 */
[C---:B------:R-:W-:Y:S01]  /*0e80*/  DADD R6, R16.reuse, 2 ;  /* 0x4000000010067429 */ /* 0x040fe20000000000 */
[----:B------:R-:W-:Y:S01]  /*0e90*/  FSETP.NEU.AND P2, PT, R0, RZ, PT ;  /* 0x000000ff0000720b */ /* 0x000fe20003f4d000 */
[----:B------:R-:W-:Y:S01]  /*0ea0*/  BSSY.RECONVERGENT B0, `(.L_x_24) ;  /* 0x0000013000007945 */ /* 0x000fe20003800200 */
[----:B------:R-:W-:Y:S02]  /*0eb0*/  ISETP.NE.AND P1, PT, R19, 0x7ff00000, PT ;  /* 0x7ff000001300780c */ /* 0x000fe40003f25270 */
[----:B------:R-:W-:Y:S02]  /*0ec0*/  FSEL R23, R30, RZ, P2 ;  /* 0x000000ff1e177208 */ /* 0x000fe40001000000 */
[----:B------:R-:W-:Y:S01]  /*0ed0*/  FSEL R31, R31, RZ, P2 ;  /* 0x000000ff1f1f7208 */ /* 0x000fe20001000000 */
[----:B------:R-:W-:-:S04]  /*0ee0*/  DSETP.NEU.AND P2, PT, |R16|, +INF , PT ;  /* 0x7ff000001000742a */ /* 0x000fc80003f4d200 */
[----:B------:R-:W-:Y:S02]  /*0ef0*/  @P0 FSEL R23, R23, R6, P1 ;  /* 0x0000000617170208 */ /* 0x000fe40000800000 */
[----:B------:R-:W-:Y:S02]  /*0f00*/  @P0 FSEL R31, R31, R7, P1 ;  /* 0x000000071f1f0208 */ /* 0x000fe40000800000 */
[----:B------:R-:W-:Y:S02]  /*0f10*/  FSEL R6, R23, RZ, P2 ;  /* 0x000000ff17067208 */ /* 0x000fe40001000000 */
[----:B------:R-:W-:Y:S02]  /*0f20*/  FSEL R12, R31, +QNAN , P2 ;  /* 0x7ff000001f0c7808 */ /* 0x000fe40001000000 */
[----:B------:R-:W-:Y:S02]  /*0f30*/  FSETP.NEU.AND P2, PT, R0, 1, PT ;  /* 0x3f8000000000780b */ /* 0x000fe40003f4d000 */
[----:B------:R-:W-:-:S02]  /*0f40*/  @!P1 FSEL R23, R23, R6, P0 ;  /* 0x0000000617179208 */ /* 0x000fc40000000000 */
[----:B------:R-:W-:Y:S02]  /*0f50*/  @!P1 FSEL R31, R31, R12, P0 ;  /* 0x0000000c1f1f9208 */ /* 0x000fe40000000000 */
[----:B------:R-:W-:Y:S02]  /*0f60*/  FSEL R22, R23, RZ, P2 ;  /* 0x000000ff17167208 */ /* 0x000fe40001000000 */
[----:B------:R-:W-:Y:S02]  /*0f70*/  FSEL R23, R31, 1.875, P2 ;  /* 0x3ff000001f177808 */ /* 0x000fe40001000000 */
[----:B------:R-:W-:Y:S01]  /*0f80*/  MOV R0, 0xfd0 ;  /* 0x00000fd000007802 */ /* 0x000fe20000000f00 */
[----:B--2---:R-:W0:Y:S02]  /*0f90*/  F2F.F64.F32 R10, R8 ;  /* 0x00000008000a7310 */ /* 0x004e240000201800 */
[----:B0-----:R-:W-:-:S10]  /*0fa0*/  DADD R4, -RZ, |R10| ;  /* 0x00000000ff047229 */ /* 0x001fd4000000050a */
[----:B------:R-:W-:-:S07]  /*0fb0*/  IMAD.MOV.U32 R3, RZ, RZ, R5 ;  /* 0x000000ffff037224 */ /* 0x000fce00078e0005 */
[----:B------:R-:W-:Y:S05]  /*0fc0*/  CALL.REL.NOINC `($_Z10valueCheckfPfS_i$__internal_accurate_pow) ;  /* 0x0000000400087944 */ /* 0x000fea0003c00000 */
[----:B------:R-:W-:Y:S05]  /*0fd0*/  BSYNC.RECONVERGENT B0 ;  /* 0x0000000000007941 */ /* 0x000fea0003800200 */
.L_x_24:
[----:B------:R-:W-:Y:S01]  /*0fe0*/  DADD R4, R10, 2 ;  /* 0x400000000a047429 */ /* 0x000fe20000000000 */
[----:B------:R-:W-:-:S09]  /*0ff0*/  FSETP.NEU.AND P0, PT, R8, RZ, PT ;  /* 0x000000ff0800720b */ /* 0x000fd20003f0d000 */
[----:B------:R-:W-:Y:S02]  /*1000*/  LOP3.LUT R4, R5, 0x7ff00000, RZ, 0xc0, !PT ;  /* 0x7ff0000005047812 */ /* 0x000fe400078ec0ff */
        /* <DEDUP_REMOVED lines=11> */
.L_x_26:
[----:B------:R-:W-:-:S11]  /*10c0*/  DADD R4, R10, 2 ;  /* 0x400000000a047429 */ /* 0x000fd60000000000 */
.L_x_25:
[----:B------:R-:W2:Y:S01]  /*10d0*/  LDG.E R28, desc[UR36][R28.64] ;  /* 0x000000241c1c7981 */ /* 0x000ea2000c1e1900 */
[----:B------:R-:W-:Y:S01]  /*10e0*/  FSETP.NEU.AND P0, PT, R8, 1, PT ;  /* 0x3f8000000800780b */ /* 0x000fe20003f0d000 */
[----:B------:R-:W-:Y:S01]  /*10f0*/  BSSY.RECONVERGENT B0, `(.L_x_27) ;  /* 0x000000a000007945 */ /* 0x000fe20003800200 */
[----:B------:R-:W-:Y:S02]  /*1100*/  MOV R0, 0x1190 ;  /* 0x0000119000007802 */ /* 0x000fe40000000f00 */
[----:B------:R-:W-:Y:S02]  /*1110*/  FSEL R4, R4, RZ, P0 ;  /* 0x000000ff04047208 */ /* 0x000fe40000000000 */
[----:B------:R-:W-:-:S06]  /*1120*/  FSEL R5, R5, 1.875, P0 ;  /* 0x3ff0000005057808 */ /* 0x000fcc0000000000 */
[----:B------:R-:W-:Y:S01]  /*1130*/  DADD R22, R22, R4 ;  /* 0x0000000016167229 */ /* 0x000fe20000000004 */
[----:B--2---:R-:W0:Y:S02]  /*1140*/  F2F.F64.F32 R24, R28 ;  /* 0x0000001c00187310 */ /* 0x004e240000201800 */
[----:B0-----:R-:W-:-:S10]  /*1150*/  DADD R6, -RZ, |R24| ;  /* 0x00000000ff067229 */ /* 0x001fd40000000518 */
[----:B------:R-:W-:Y:S02]  /*1160*/  IMAD.MOV.U32 R4, RZ, RZ, R6 ;  /* 0x000000ffff047224 */ /* 0x000fe400078e0006 */
[----:B------:R-:W-:-:S07]  /*1170*/  IMAD.MOV.U32 R3, RZ, RZ, R7 ;  /* 0x000000ffff037224 */ /* 0x000fce00078e0007 */
[----:B------:R-:W-:Y:S05]  /*1180*/  CALL.REL.NOINC `($_Z10valueCheckfPfS_i$__internal_accurate_pow) ;  /* 0x0000000000987944 */ /* 0x000fea0003c00000 */
[----:B------:R-:W-:Y:S05]  /*1190*/  BSYNC.RECONVERGENT B0 ;  /* 0x0000000000007941 */ /* 0x000fea0003800200 */
.L_x_27:
        /* <DEDUP_REMOVED lines=15> */
.L_x_30:
[----:B------:R-:W-:-:S11]  /*1290*/  DADD R4, R24, 2 ;  /* 0x4000000018047429 */ /* 0x000fd60000000000 */
.L_x_29:
[----:B------:R-:W-:Y:S05]  /*12a0*/  BSYNC.RECONVERGENT B0 ;  /* 0x0000000000007941 */ /* 0x000fea0003800200 */
.L_x_28:
[----:B------:R-:W-:-:S04]  /*12b0*/  FSETP.NEU.AND P0, PT, R28, 1, PT ;  /* 0x3f8000001c00780b */ /* 0x000fc80003f0d000 */
[----:B------:R-:W-:Y:S02]  /*12c0*/  FSEL R4, R4, RZ, P0 ;  /* 0x000000ff04047208 */ /* 0x000fe40000000000 */
[----:B------:R-:W-:-:S06]  /*12d0*/  FSEL R5, R5, 1.875, P0 ;  /* 0x3ff0000005057808 */ /* 0x000fcc0000000000 */
[----:B------:R-:W-:-:S14]  /*12e0*/  DSETP.NEU.AND P0, PT, R22, R4, PT ;  /* 0x000000041600722a */ /* 0x000fdc0003f0d000 */
[----:B------:R-:W-:Y:S05]  /*12f0*/  @P0 BRA `(.L_x_1) ;  /* 0x0000000000300947 */ /* 0x000fea0003800000 */
[----:B------:R-:W-:Y:S01]  /*1300*/  MOV R0, 0x160 ;  /* 0x0000016000007802 */ /* 0x000fe20000000f00 */
[----:B------:R0:W-:Y:S01]  /*1310*/  STL.64 [R1], R16 ;  /* 0x0000001001007387 */ /* 0x0001e20000100a00 */
[----:B------:R-:W1:Y:S01]  /*1320*/  LDCU.64 UR4, c[0x4][0x158] ;  /* 0x01002b00ff0477ac */ /* 0x000e620008000a00 */
[----:B------:R-:W-:Y:S01]  /*1330*/  IMAD.MOV.U32 R6, RZ, RZ, R2 ;  /* 0x000000ffff067224 */ /* 0x000fe200078e0002 */
[----:B------:R0:W2:Y:S01]  /*1340*/  LDC.64 R8, c[0x4][R0] ;  /* 0x0100000000087b82 */ /* 0x0000a20000000a00 */
[----:B------:R0:W-:Y:S01]  /*1350*/  STL.64 [R1+0x8], R10 ;  /* 0x0000080a01007387 */ /* 0x0001e20000100a00 */
[----:B------:R-:W-:-:S03]  /*1360*/  IMAD.MOV.U32 R7, RZ, RZ, R18 ;  /* 0x000000ffff077224 */ /* 0x000fc600078e0012 */
[----:B------:R0:W-:Y:S01]  /*1370*/  STL.64 [R1+0x10], R24 ;  /* 0x0000101801007387 */ /* 0x0001e20000100a00 */
[----:B-1----:R-:W-:Y:S02]  /*1380*/  IMAD.U32 R4, RZ, RZ, UR4 ;  /* 0x00000004ff047e24 */ /* 0x002fe4000f8e00ff */
[----:B0-----:R-:W-:-:S07]  /*1390*/  IMAD.U32 R5, RZ, RZ, UR5 ;  /* 0x00000005ff057e24 */ /* 0x001fce000f8e00ff */
[----:B------:R-:W-:-:S07]  /*13a0*/  LEPC R20, `(.L_x_1) ;  /* 0x000000001014794e */ /* 0x000fce0000000000 */
[----:B--2---:R-:W-:Y:S05]  /*13b0*/  CALL.ABS.NOINC R8 ;  /* 0x0000000008007343 */ /* 0x004fea0003c00000 */
.L_x_1:
[----:B------:R-:W-:Y:S05]  /*13c0*/  WARPSYNC.ALL ;  /* 0x0000000000007948 */ /* 0x000fea0003800000 */
[----:B------:R-:W-:Y:S06]  /*13d0*/  BAR.SYNC.DEFER_BLOCKING 0x0 ;  /* 0x0000000000007b1d */ /* 0x000fec0000010000 */
[----:B------:R-:W-:Y:S05]  /*13e0*/  EXIT ;  /* 0x000000000000794d */ /* 0x000fea0003800000 */
        .type           $_Z10valueCheckfPfS_i$__internal_accurate_pow,@function
        .size           $_Z10valueCheckfPfS_i$__internal_accurate_pow,(.L_x_33 - $_Z10valueCheckfPfS_i$__internal_accurate_pow)
$_Z10valueCheckfPfS_i$__internal_accurate_pow:
[----:B------:R-:W-:Y:S01]  /*13f0*/  ISETP.GT.U32.AND P0, PT, R3, 0xfffff, PT ;  /* 0x000fffff0300780c */ /* 0x000fe20003f04070 */
[--C-:B------:R-:W-:Y:S01]  /*1400*/  IMAD.MOV.U32 R5, RZ, RZ, R3.reuse ;  /* 0x000000ffff057224 */ /* 0x100fe200078e0003 */
[----:B------:R-:W-:Y:S01]  /*1410*/  UMOV UR4, 0x7d2cafe2 ;  /* 0x7d2cafe200047882 */ /* 0x000fe20000000000 */
[----:B------:R-:W-:Y:S01]  /*1420*/  IMAD.MOV.U32 R12, RZ, RZ, RZ ;  /* 0x000000ffff0c7224 */ /* 0x000fe200078e00ff */
[----:B------:R-:W-:Y:S01]  /*1430*/  UMOV UR5, 0x3eb0f5ff ;  /* 0x3eb0f5ff00057882 */ /* 0x000fe20000000000 */
[----:B------:R-:W-:Y:S01]  /*1440*/  SHF.R.U32.HI R3, RZ, 0x14, R3 ;  /* 0x00000014ff037819 */ /* 0x000fe20000011603 */
[----:B------:R-:W-:Y:S01]  /*1450*/  UMOV UR6, 0x3b39803f ;  /* 0x3b39803f00067882 */ /* 0x000fe20000000000 */
[----:B------:R-:W-:-:S06]  /*1460*/  UMOV UR7, 0x3c7abc9e ;  /* 0x3c7abc9e00077882 */ /* 0x000fcc0000000000 */
[----:B------:R-:W-:-:S10]  /*1470*/  @!P0 DMUL R6, R4, 1.80143985094819840000e+16 ;  /* 0x4350000004068828 */ /* 0x000fd40000000000 */
[----:B------:R-:W-:Y:S01]  /*1480*/  @!P0 IMAD.MOV.U32 R5, RZ, RZ, R7 ;  /* 0x000000ffff058224 */ /* 0x000fe200078e0007 */
[----:B------:R-:W-:Y:S01]  /*1490*/  @!P0 LEA.HI R3, R7, 0xffffffca, RZ, 0xc ;  /* 0xffffffca07038811 */ /* 0x000fe200078f60ff */
[----:B------:R-:W-:Y:S02]  /*14a0*/  @!P0 IMAD.MOV.U32 R4, RZ, RZ, R6 ;  /* 0x000000ffff048224 */ /* 0x000fe400078e0006 */
[----:B------:R-:W-:Y:S01]  /*14b0*/  IMAD.MOV.U32 R7, RZ, RZ, 0x43300000 ;  /* 0x43300000ff077424 */ /* 0x000fe200078e00ff */
[----:B------:R-:W-:Y:S01]  /*14c0*/  LOP3.LUT R5, R5, 0x800fffff, RZ, 0xc0, !PT ;  /* 0x800fffff05057812 */ /* 0x000fe200078ec0ff */
[----:B------:R-:W-:Y:S02]  /*14d0*/  IMAD.MOV.U32 R20, RZ, RZ, R4 ;  /* 0x000000ffff147224 */ /* 0x000fe400078e0004 */
[----:B------:R-:W-:Y:S01]  /*14e0*/  VIADD R6, R3, 0xfffffc01 ;  /* 0xfffffc0103067836 */ /* 0x000fe20000000000 */
[----:B------:R-:W-:-:S04]  /*14f0*/  LOP3.LUT R21, R5, 0x3ff00000, RZ, 0xfc, !PT ;  /* 0x3ff0000005157812 */ /* 0x000fc800078efcff */
[----:B------:R-:W-:-:S13]  /*1500*/  ISETP.GE.U32.AND P1, PT, R21, 0x3ff6a09f, PT ;  /* 0x3ff6a09f1500780c */ /* 0x000fda0003f26070 */
[----:B------:R-:W-:Y:S02]  /*1510*/  @P1 VIADD R5, R21, 0xfff00000 ;  /* 0xfff0000015051836 */ /* 0x000fe40000000000 */
[----:B------:R-:W-:Y:S02]  /*1520*/  @P1 VIADD R6, R3, 0xfffffc02 ;  /* 0xfffffc0203061836 */ /* 0x000fe40000000000 */
[----:B------:R-:W-:-:S03]  /*1530*/  @P1 IMAD.MOV.U32 R21, RZ, RZ, R5 ;  /* 0x000000ffff151224 */ /* 0x000fc600078e0005 */
[----:B------:R-:W-:-:S03]  /*1540*/  LOP3.LUT R6, R6, 0x80000000, RZ, 0x3c, !PT ;  /* 0x8000000006067812 */ /* 0x000fc600078e3cff */
[C---:B------:R-:W-:Y:S02]  /*1550*/  DADD R34, R20.reuse, 1 ;  /* 0x3ff0000014227429 */ /* 0x040fe40000000000 */
[----:B------:R-:W-:-:S04]  /*1560*/  DADD R20, R20, -1 ;  /* 0xbff0000014147429 */ /* 0x000fc80000000000 */
[----:B------:R-:W0:Y:S02]  /*1570*/  MUFU.RCP64H R13, R35 ;  /* 0x00000023000d7308 */ /* 0x000e240000001800 */
[----:B0-----:R-:W-:-:S08]  /*1580*/  DFMA R4, -R34, R12, 1 ;  /* 0x3ff000002204742b */ /* 0x001fd0000000010c */
[----:B------:R-:W-:-:S08]  /*1590*/  DFMA R4, R4, R4, R4 ;  /* 0x000000040404722b */ /* 0x000fd00000000004 */
[----:B------:R-:W-:Y:S01]  /*15a0*/  DFMA R4, R12, R4, R12 ;  /* 0x000000040c04722b */ /* 0x000fe2000000000c */
[----:B------:R-:W-:Y:S02]  /*15b0*/  IMAD.MOV.U32 R12, RZ, RZ, 0x41ad3b5a ;  /* 0x41ad3b5aff0c7424 */ /* 0x000fe400078e00ff */
[----:B------:R-:W-:-:S05]  /*15c0*/  IMAD.MOV.U32 R13, RZ, RZ, 0x3ed0f5d2 ;  /* 0x3ed0f5d2ff0d7424 */ /* 0x000fca00078e00ff */
[----:B------:R-:W-:-:S08]  /*15d0*/  DMUL R14, R20, R4 ;  /* 0x00000004140e7228 */ /* 0x000fd00000000000 */
[----:B------:R-:W-:-:S08]  /*15e0*/  DFMA R14, R20, R4, R14 ;  /* 0x00000004140e722b */ /* 0x000fd0000000000e */
[CC--:B------:R-:W-:Y:S02]  /*15f0*/  DMUL R36, R14.reuse, R14.reuse ;  /* 0x0000000e0e247228 */ /* 0x0c0fe40000000000 */
[----:B------:R-:W-:-:S06]  /*1600*/  DMUL R38, R14, R14 ;  /* 0x0000000e0e267228 */ /* 0x000fcc0000000000 */
[----:B------:R-:W-:Y:S01]  /*1610*/  DFMA R12, R36, UR4, R12 ;  /* 0x00000004240c7c2b */ /* 0x000fe2000800000c */
[----:B------:R-:W-:Y:S01]  /*1620*/  UMOV UR4, 0x75488a3f ;  /* 0x75488a3f00047882 */ /* 0x000fe20000000000 */
[----:B------:R-:W-:-:S06]  /*1630*/  UMOV UR5, 0x3ef3b20a ;  /* 0x3ef3b20a00057882 */ /* 0x000fcc0000000000 */
[----:B------:R-:W-:Y:S01]  /*1640*/  DFMA R34, R36, R12, UR4 ;  /* 0x0000000424227e2b */ /* 0x000fe2000800000c */
[----:B------:R-:W-:Y:S01]  /*1650*/  UMOV UR4, 0xe4faecd5 ;  /* 0xe4faecd500047882 */ /* 0x000fe20000000000 */
[----:B------:R-:W-:Y:S01]  /*1660*/  UMOV UR5, 0x3f1745cd ;  /* 0x3f1745cd00057882 */ /* 0x000fe20000000000 */
[----:B------:R-:W-:-:S05]  /*1670*/  DADD R12, R20, -R14 ;  /* 0x00000000140c7229 */ /* 0x000fca000000080e */
[----:B------:R-:W-:Y:S01]  /*1680*/  DFMA R34, R36, R34, UR4 ;  /* 0x0000000424227e2b */ /* 0x000fe20008000022 */
[----:B------:R-:W-:Y:S01]  /*1690*/  UMOV UR4, 0x258a578b ;  /* 0x258a578b00047882 */ /* 0x000fe20000000000 */
[----:B------:R-:W-:Y:S01]  /*16a0*/  UMOV UR5, 0x3f3c71c7 ;  /* 0x3f3c71c700057882 */ /* 0x000fe20000000000 */
[----:B------:R-:W-:-:S05]  /*16b0*/  DADD R12, R12, R12 ;  /* 0x000000000c0c7229 */ /* 0x000fca000000000c */
[----:B------:R-:W-:Y:S01]  /*16c0*/  DFMA R34, R36, R34, UR4 ;  /* 0x0000000424227e2b */ /* 0x000fe20008000022 */
[----:B------:R-:W-:Y:S01]  /*16d0*/  UMOV UR4, 0x9242b910 ;  /* 0x9242b91000047882 */ /* 0x000fe20000000000 */
[----:B------:R-:W-:Y:S01]  /*16e0*/  UMOV UR5, 0x3f624924 ;  /* 0x3f62492400057882 */ /* 0x000fe20000000000 */
[----:B------:R-:W-:-:S05]  /*16f0*/  DFMA R12, R20, -R14, R12 ;  /* 0x8000000e140c722b */ /* 0x000fca000000000c */
[----:B------:R-:W-:Y:S01]  /*1700*/  DFMA R34, R36, R34, UR4 ;  /* 0x0000000424227e2b */ /* 0x000fe20008000022 */
[----:B------:R-:W-:Y:S01]  /*1710*/  UMOV UR4, 0x99999dfb ;  /* 0x99999dfb00047882 */ /* 0x000fe20000000000 */
[----:B------:R-:W-:Y:S01]  /*1720*/  UMOV UR5, 0x3f899999 ;  /* 0x3f89999900057882 */ /* 0x000fe20000000000 */
[----:B------:R-:W-:-:S05]  /*1730*/  DMUL R12, R4, R12 ;  /* 0x0000000c040c7228 */ /* 0x000fca0000000000 */
[----:B------:R-:W-:Y:S01]  /*1740*/  DFMA R34, R36, R34, UR4 ;  /* 0x0000000424227e2b */ /* 0x000fe20008000022 */
[----:B------:R-:W-:Y:S01]  /*1750*/  UMOV UR4, 0x55555555 ;  /* 0x5555555500047882 */ /* 0x000fe20000000000 */
[----:B------:R-:W-:-:S06]  /*1760*/  UMOV UR5, 0x3fb55555 ;  /* 0x3fb5555500057882 */ /* 0x000fcc0000000000 */
[----:B------:R-:W-:-:S08]  /*1770*/  DFMA R20, R36, R34, UR4 ;  /* 0x0000000424147e2b */ /* 0x000fd00008000022 */
[----:B------:R-:W-:Y:S01]  /*1780*/  DADD R4, -R20, UR4 ;  /* 0x0000000414047e29 */ /* 0x000fe20008000100 */
[----:B------:R-:W-:Y:S01]  /*1790*/  UMOV UR4, 0xb9e7b0 ;  /* 0x00b9e7b000047882 */ /* 0x000fe20000000000 */
[----:B------:R-:W-:-:S06]  /*17a0*/  UMOV UR5, 0x3c46a4cb ;  /* 0x3c46a4cb00057882 */ /* 0x000fcc0000000000 */
[----:B------:R-:W-:Y:S02]  /*17b0*/  DFMA R4, R36, R34, R4 ;  /* 0x000000222404722b */ /* 0x000fe40000000004 */
[----:B------:R-:W-:Y:S01]  /*17c0*/  DFMA R34, R14, R14, -R38 ;  /* 0x0000000e0e22722b */ /* 0x000fe20000000826 */
[----:B------:R-:W-:Y:S02]  /*17d0*/  VIADD R37, R13, 0x100000 ;  /* 0x001000000d257836 */ /* 0x000fe40000000000 */
[----:B------:R-:W-:-:S03]  /*17e0*/  IMAD.MOV.U32 R36, RZ, RZ, R12 ;  /* 0x000000ffff247224 */ /* 0x000fc600078e000c */
[----:B------:R-:W-:Y:S01]  /*17f0*/  DADD R4, R4, -UR4 ;  /* 0x8000000404047e29 */ /* 0x000fe20008000000 */
[----:B------:R-:W-:Y:S01]  /*1800*/  UMOV UR4, 0x80000000 ;  /* 0x8000000000047882 */ /* 0x000fe20000000000 */
[----:B------:R-:W-:Y:S01]  /*1810*/  UMOV UR5, 0x43300000 ;  /* 0x4330000000057882 */ /* 0x000fe20000000000 */
[C---:B------:R-:W-:Y:S02]  /*1820*/  DFMA R36, R14.reuse, R36, R34 ;  /* 0x000000240e24722b */ /* 0x040fe40000000022 */
[----:B------:R-:W-:-:S08]  /*1830*/  DMUL R34, R14, R38 ;  /* 0x000000260e227228 */ /* 0x000fd00000000000 */
[----:B------:R-:W-:-:S08]  /*1840*/  DFMA R40, R14, R38, -R34 ;  /* 0x000000260e28722b */ /* 0x000fd00000000822 */
[----:B------:R-:W-:Y:S02]  /*1850*/  DFMA R40, R12, R38, R40 ;  /* 0x000000260c28722b */ /* 0x000fe40000000028 */
[----:B------:R-:W-:-:S06]  /*1860*/  DADD R38, R20, R4 ;  /* 0x0000000014267229 */ /* 0x000fcc0000000004 */
[----:B------:R-:W-:Y:S02]  /*1870*/  DFMA R36, R14, R36, R40 ;  /* 0x000000240e24722b */ /* 0x000fe40000000028 */
[----:B------:R-:W-:Y:S02]  /*1880*/  DADD R40, R20, -R38 ;  /* 0x0000000014287229 */ /* 0x000fe40000000826 */
[----:B------:R-:W-:-:S06]  /*1890*/  DMUL R20, R38, R34 ;  /* 0x0000002226147228 */ /* 0x000fcc0000000000 */
[----:B------:R-:W-:Y:S02]  /*18a0*/  DADD R40, R4, R40 ;  /* 0x0000000004287229 */ /* 0x000fe40000000028 */
[----:B------:R-:W-:-:S08]  /*18b0*/  DFMA R4, R38, R34, -R20 ;  /* 0x000000222604722b */ /* 0x000fd00000000814 */
[----:B------:R-:W-:-:S08]  /*18c0*/  DFMA R4, R38, R36, R4 ;  /* 0x000000242604722b */ /* 0x000fd00000000004 */
[----:B------:R-:W-:-:S08]  /*18d0*/  DFMA R40, R40, R34, R4 ;  /* 0x000000222828722b */ /* 0x000fd00000000004 */
[----:B------:R-:W-:-:S08]  /*18e0*/  DADD R34, R20, R40 ;  /* 0x0000000014227229 */ /* 0x000fd00000000028 */
[--C-:B------:R-:W-:Y:S02]  /*18f0*/  DADD R4, R14, R34.reuse ;  /* 0x000000000e047229 */ /* 0x100fe40000000022 */
[----:B------:R-:W-:-:S06]  /*1900*/  DADD R20, R20, -R34 ;  /* 0x0000000014147229 */ /* 0x000fcc0000000822 */
[----:B------:R-:W-:Y:S02]  /*1910*/  DADD R14, R14, -R4 ;  /* 0x000000000e0e7229 */ /* 0x000fe40000000804 */
[----:B------:R-:W-:-:S06]  /*1920*/  DADD R20, R40, R20 ;  /* 0x0000000028147229 */ /* 0x000fcc0000000014 */
[----:B------:R-:W-:-:S08]  /*1930*/  DADD R14, R34, R14 ;  /* 0x00000000220e7229 */ /* 0x000fd0000000000e */
[----:B------:R-:W-:-:S08]  /*1940*/  DADD R20, R20, R14 ;  /* 0x0000000014147229 */ /* 0x000fd0000000000e */
[----:B------:R-:W-:Y:S02]  /*1950*/  DADD R20, R12, R20 ;  /* 0x000000000c147229 */ /* 0x000fe40000000014 */
[----:B------:R-:W-:Y:S01]  /*1960*/  DADD R12, R6, -UR4 ;  /* 0x80000004060c7e29 */ /* 0x000fe20008000000 */
[----:B------:R-:W-:Y:S01]  /*1970*/  UMOV UR4, 0xfefa39ef ;  /* 0xfefa39ef00047882 */ /* 0x000fe20000000000 */
[----:B------:R-:W-:-:S04]  /*1980*/  UMOV UR5, 0x3fe62e42 ;  /* 0x3fe62e4200057882 */ /* 0x000fc80000000000 */
[----:B------:R-:W-:-:S08]  /*1990*/  DADD R14, R4, R20 ;  /* 0x00000000040e7229 */ /* 0x000fd00000000014 */
[--C-:B------:R-:W-:Y:S02]  /*19a0*/  DFMA R6, R12, UR4, R14.reuse ;  /* 0x000000040c067c2b */ /* 0x100fe4000800000e */
[----:B------:R-:W-:-:S06]  /*19b0*/  DADD R34, R4, -R14 ;  /* 0x0000000004227229 */ /* 0x000fcc000000080e */
[----:B------:R-:W-:Y:S02]  /*19c0*/  DFMA R4, R12, -UR4, R6 ;  /* 0x800000040c047c2b */ /* 0x000fe40008000006 */
[----:B------:R-:W-:-:S06]  /*19d0*/  DADD R34, R20, R34 ;  /* 0x0000000014227229 */ /* 0x000fcc0000000022 */
[----:B------:R-:W-:-:S08]  /*19e0*/  DADD R4, -R14, R4 ;  /* 0x000000000e047229 */ /* 0x000fd00000000104 */
[----:B------:R-:W-:-:S08]  /*19f0*/  DADD R4, R34, -R4 ;  /* 0x0000000022047229 */ /* 0x000fd00000000804 */
[----:B------:R-:W-:-:S08]  /*1a00*/  DFMA R12, R12, UR6, R4 ;  /* 0x000000060c0c7c2b */ /* 0x000fd00008000004 */
[----:B------:R-:W-:-:S08]  /*1a10*/  DADD R4, R6, R12 ;  /* 0x0000000006047229 */ /* 0x000fd0000000000c */
[----:B------:R-:W-:Y:S02]  /*1a20*/  DADD R6, R6, -R4 ;  /* 0x0000000006067229 */ /* 0x000fe40000000804 */
[----:B------:R-:W-:-:S06]  /*1a30*/  DMUL R14, R4, 2 ;  /* 0x40000000040e7828 */ /* 0x000fcc0000000000 */
[----:B------:R-:W-:Y:S02]  /*1a40*/  DADD R12, R12, R6 ;  /* 0x000000000c0c7229 */ /* 0x000fe40000000006 */
[----:B------:R-:W-:Y:S01]  /*1a50*/  DFMA R4, R4, 2, -R14 ;  /* 0x400000000404782b */ /* 0x000fe2000000080e */
[----:B------:R-:W-:Y:S02]  /*1a60*/  IMAD.MOV.U32 R6, RZ, RZ, 0x652b82fe ;  /* 0x652b82feff067424 */ /* 0x000fe400078e00ff */
[----:B------:R-:W-:-:S05]  /*1a70*/  IMAD.MOV.U32 R7, RZ, RZ, 0x3ff71547 ;  /* 0x3ff71547ff077424 */ /* 0x000fca00078e00ff */
[----:B------:R-:W-:-:S08]  /*1a80*/  DFMA R12, R12, 2, R4 ;  /* 0x400000000c0c782b */ /* 0x000fd00000000004 */
[----:B------:R-:W-:-:S08]  /*1a90*/  DADD R20, R14, R12 ;  /* 0x000000000e147229 */ /* 0x000fd0000000000c */
[----:B------:R-:W-:Y:S02]  /*1aa0*/  DFMA R6, R20, R6, 6.75539944105574400000e+15 ;  /* 0x433800001406742b */ /* 0x000fe40000000006 */
[----:B------:R-:W-:Y:S01]  /*1ab0*/  FSETP.GEU.AND P0, PT, |R21|, 4.1917929649353027344, PT ;  /* 0x4086232b1500780b */ /* 0x000fe20003f0e200 */
[----:B------:R-:W-:-:S05]  /*1ac0*/  DADD R14, R14, -R20 ;  /* 0x000000000e0e7229 */ /* 0x000fca0000000814 */
[----:B------:R-:W-:-:S03]  /*1ad0*/  DADD R4, R6, -6.75539944105574400000e+15 ;  /* 0xc338000006047429 */ /* 0x000fc60000000000 */
[----:B------:R-:W-:-:S05]  /*1ae0*/  DADD R12, R12, R14 ;  /* 0x000000000c0c7229 */ /* 0x000fca000000000e */
[----:B------:R-:W-:Y:S01]  /*1af0*/  DFMA R34, R4, -UR4, R20 ;  /* 0x8000000404227c2b */ /* 0x000fe20008000014 */
[----:B------:R-:W-:Y:S01]  /*1b00*/  UMOV UR4, 0x3b39803f ;  /* 0x3b39803f00047882 */ /* 0x000fe20000000000 */
[----:B------:R-:W-:-:S06]  /*1b10*/  UMOV UR5, 0x3c7abc9e ;  /* 0x3c7abc9e00057882 */ /* 0x000fcc0000000000 */
[----:B------:R-:W-:Y:S01]  /*1b20*/  DFMA R34, R4, -UR4, R34 ;  /* 0x8000000404227c2b */ /* 0x000fe20008000022 */
[----:B------:R-:W-:Y:S01]  /*1b30*/  UMOV UR4, 0x69ce2bdf ;  /* 0x69ce2bdf00047882 */ /* 0x000fe20000000000 */
[----:B------:R-:W-:Y:S01]  /*1b40*/  IMAD.MOV.U32 R4, RZ, RZ, -0x35dec16 ;  /* 0xfca213eaff047424 */ /* 0x000fe200078e00ff */
[----:B------:R-:W-:Y:S01]  /*1b50*/  UMOV UR5, 0x3e5ade15 ;  /* 0x3e5ade1500057882 */ /* 0x000fe20000000000 */
[----:B------:R-:W-:-:S06]  /*1b60*/  IMAD.MOV.U32 R5, RZ, RZ, 0x3e928af3 ;  /* 0x3e928af3ff057424 */ /* 0x000fcc00078e00ff */
[----:B------:R-:W-:Y:S01]  /*1b70*/  DFMA R4, R34, UR4, R4 ;  /* 0x0000000422047c2b */ /* 0x000fe20008000004 */
[----:B------:R-:W-:Y:S01]  /*1b80*/  UMOV UR4, 0x62401315 ;  /* 0x6240131500047882 */ /* 0x000fe20000000000 */
[----:B------:R-:W-:-:S06]  /*1b90*/  UMOV UR5, 0x3ec71dee ;  /* 0x3ec71dee00057882 */ /* 0x000fcc0000000000 */
[----:B------:R-:W-:Y:S01]  /*1ba0*/  DFMA R4, R34, R4, UR4 ;  /* 0x0000000422047e2b */ /* 0x000fe20008000004 */
        /* <DEDUP_REMOVED lines=20> */
[----:B------:R-:W-:-:S08]  /*1cf0*/  DFMA R4, R34, R4, UR4 ;  /* 0x0000000422047e2b */ /* 0x000fd00008000004 */
[----:B------:R-:W-:-:S08]  /*1d00*/  DFMA R4, R34, R4, 1 ;  /* 0x3ff000002204742b */ /* 0x000fd00000000004 */
[----:B------:R-:W-:-:S10]  /*1d10*/  DFMA R4, R34, R4, 1 ;  /* 0x3ff000002204742b */ /* 0x000fd40000000004 */
[----:B------:R-:W-:Y:S02]  /*1d20*/  IMAD R15, R6, 0x100000, R5 ;  /* 0x00100000060f7824 */ /* 0x000fe400078e0205 */
[----:B------:R-:W-:Y:S01]  /*1d30*/  IMAD.MOV.U32 R14, RZ, RZ, R4 ;  /* 0x000000ffff0e7224 */ /* 0x000fe200078e0004 */
[----:B------:R-:W-:Y:S06]  /*1d40*/  @!P0 BRA `(.L_x_31) ;  /* 0x0000000000308947 */ /* 0x000fec0003800000 */
[----:B------:R-:W-:Y:S01]  /*1d50*/  FSETP.GEU.AND P1, PT, |R21|, 4.2275390625, PT ;  /* 0x408748001500780b */ /* 0x000fe20003f2e200 */
[C---:B------:R-:W-:Y:S02]  /*1d60*/  DADD R14, R20.reuse, +INF ;  /* 0x7ff00000140e7429 */ /* 0x040fe40000000000 */
[----:B------:R-:W-:-:S08]  /*1d70*/  DSETP.GEU.AND P0, PT, R20, RZ, PT ;  /* 0x000000ff1400722a */ /* 0x000fd00003f0e000 */
[----:B------:R-:W-:Y:S02]  /*1d80*/  FSEL R14, R14, RZ, P0 ;  /* 0x000000ff0e0e7208 */ /* 0x000fe40000000000 */
[----:B------:R-:W-:Y:S02]  /*1d90*/  @!P1 LEA.HI R3, R6, R6, RZ, 0x1 ;  /* 0x0000000606039211 */ /* 0x000fe400078f08ff */
[----:B------:R-:W-:Y:S02]  /*1da0*/  FSEL R15, R15, RZ, P0 ;  /* 0x000000ff0f0f7208 */ /* 0x000fe40000000000 */
[----:B------:R-:W-:-:S05]  /*1db0*/  @!P1 SHF.R.S32.HI R3, RZ, 0x1, R3 ;  /* 0x00000001ff039819 */ /* 0x000fca0000011403 */
[----:B------:R-:W-:Y:S02]  /*1dc0*/  @!P1 IMAD.IADD R6, R6, 0x1, -R3 ;  /* 0x0000000106069824 */ /* 0x000fe400078e0a03 */
[----:B------:R-:W-:-:S03]  /*1dd0*/  @!P1 IMAD R5, R3, 0x100000, R5 ;  /* 0x0010000003059824 */ /* 0x000fc600078e0205 */
[----:B------:R-:W-:Y:S01]  /*1de0*/  @!P1 LEA R7, R6, 0x3ff00000, 0x14 ;  /* 0x3ff0000006079811 */ /* 0x000fe200078ea0ff */
[----:B------:R-:W-:-:S06]  /*1df0*/  @!P1 IMAD.MOV.U32 R6, RZ, RZ, RZ ;  /* 0x000000ffff069224 */ /* 0x000fcc00078e00ff */
[----:B------:R-:W-:-:S11]  /*1e00*/  @!P1 DMUL R14, R4, R6 ;  /* 0x00000006040e9228 */ /* 0x000fd60000000000 */
.L_x_31:
[----:B------:R-:W-:Y:S01]  /*1e10*/  DFMA R12, R12, R14, R14 ;  /* 0x0000000e0c0c722b */ /* 0x000fe2000000000e */
[----:B------:R-:W-:Y:S01]  /*1e20*/  IMAD.MOV.U32 R4, RZ, RZ, R0 ;  /* 0x000000ffff047224 */ /* 0x000fe200078e0000 */
[----:B------:R-:W-:Y:S01]  /*1e30*/  DSETP.NEU.AND P0, PT, |R14|, +INF , PT ;  /* 0x7ff000000e00742a */ /* 0x000fe20003f0d200 */
[----:B------:R-:W-:-:S07]  /*1e40*/  IMAD.MOV.U32 R5, RZ, RZ, 0x0 ;  /* 0x00000000ff057424 */ /* 0x000fce00078e00ff */
[----:B------:R-:W-:Y:S02]  /*1e50*/  FSEL R3, R14, R12, !P0 ;  /* 0x0000000c0e037208 */ /* 0x000fe40004000000 */
[----:B------:R-:W-:Y:S01]  /*1e60*/  FSEL R12, R15, R13, !P0 ;  /* 0x0000000d0f0c7208 */ /* 0x000fe20004000000 */
[----:B------:R-:W-:Y:S06]  /*1e70*/  RET.REL.NODEC R4 `(_Z10valueCheckfPfS_i) ;  /* 0xffffffe004607950 */ /* 0x000fec0003c3ffff */
.L_x_32:
        /* <DEDUP_REMOVED lines=16> */
.L_x_33:


//--------------------- .nv.global.init           --------------------------
	.section	.nv.global.init,"aw",@progbits
.nv.global.init:
	.type		$str,@object
	.size		$str,(.L_43 - $str)
$str:
        /*0000*/ 	.byte	0x54, 0x72, 0x69, 0x70, 0x6c, 0x65, 0x3a, 0x20, 0x28, 0x20, 0x25, 0x66, 0x20, 0x20, 0x25, 0x66
        /*0010*/ 	.byte	0x20, 0x20, 0x25, 0x66, 0x20, 0x29, 0x0a, 0x00
.L_43:


//--------------------- .nv.shared.reserved.0     --------------------------
	.section	.nv.shared.reserved.0,"aw",@nobits
	.weak		__nv_reservedSMEM_offset_0_alias
	.size		__nv_reservedSMEM_offset_0_alias, 0, 64
	.other		__nv_reservedSMEM_offset_0_alias,@"STO_CUDA_RESERVED_SHARED STV_DEFAULT"
__nv_reservedSMEM_offset_0_alias:
	.zero		0
	.zero		64


//--------------------- .nv.global                --------------------------
	.section	.nv.global,"aw",@nobits
.nv.global:
	.type		_ZN34_INTERNAL_9d96335a_4_k_cu_35a198e16thrust24THRUST_300001_SM_1000_NS3seqE,@object
	.size		_ZN34_INTERNAL_9d96335a_4_k_cu_35a198e16thrust24THRUST_300001_SM_1000_NS3seqE,(_ZN34_INTERNAL_9d96335a_4_k_cu_35a198e14cuda3std3__48in_placeE - _ZN34_INTERNAL_9d96335a_4_k_cu_35a198e16thrust24THRUST_300001_SM_1000_NS3seqE)
_ZN34_INTERNAL_9d96335a_4_k_cu_35a198e16thrust24THRUST_300001_SM_1000_NS3seqE:
	.zero		1
	.type		_ZN34_INTERNAL_9d96335a_4_k_cu_35a198e14cuda3std3__48in_placeE,@object
	.size		_ZN34_INTERNAL_9d96335a_4_k_cu_35a198e14cuda3std3__48in_placeE,(_ZN34_INTERNAL_9d96335a_4_k_cu_35a198e14cuda3std6ranges3__45__cpo4sizeE - _ZN34_INTERNAL_9d96335a_4_k_cu_35a198e14cuda3std3__48in_placeE)
_ZN34_INTERNAL_9d96335a_4_k_cu_35a198e14cuda3std3__48in_placeE:
	.zero		1
	.type		_ZN34_INTERNAL_9d96335a_4_k_cu_35a198e14cuda3std6ranges3__45__cpo4sizeE,@object
	.size		_ZN34_INTERNAL_9d96335a_4_k_cu_35a198e14cuda3std6ranges3__45__cpo4sizeE,(_ZN34_INTERNAL_9d96335a_4_k_cu_35a198e16thrust24THRUST_300001_SM_1000_NS12placeholders2_3E - _ZN34_INTERNAL_9d96335a_4_k_cu_35a198e14cuda3std6ranges3__45__cpo4sizeE)
_ZN34_INTERNAL_9d96335a_4_k_cu_35a198e14cuda3std6ranges3__45__cpo4sizeE:
	.zero		1
	.type		_ZN34_INTERNAL_9d96335a_4_k_cu_35a198e16thrust24THRUST_300001_SM_1000_NS12placeholders2_3E,@object
	.size		_ZN34_INTERNAL_9d96335a_4_k_cu_35a198e16thrust24THRUST_300001_SM_1000_NS12placeholders2_3E,(_ZN34_INTERNAL_9d96335a_4_k_cu_35a198e14cuda3std3__45__cpo6cbeginE - _ZN34_INTERNAL_9d96335a_4_k_cu_35a198e16thrust24THRUST_300001_SM_1000_NS12placeholders2_3E)
_ZN34_INTERNAL_9d96335a_4_k_cu_35a198e16thrust24THRUST_300001_SM_1000_NS12placeholders2_3E:
	.zero		1
	.type		_ZN34_INTERNAL_9d96335a_4_k_cu_35a198e14cuda3std3__45__cpo6cbeginE,@object
	.size		_ZN34_INTERNAL_9d96335a_4_k_cu_35a198e14cuda3std3__45__cpo6cbeginE,(_ZN34_INTERNAL_9d96335a_4_k_cu_35a198e14cuda3std6ranges3__45__cpo6cbeginE - _ZN34_INTERNAL_9d96335a_4_k_cu_35a198e14cuda3std3__45__cpo6cbeginE)
_ZN34_INTERNAL_9d96335a_4_k_cu_35a198e14cuda3std3__45__cpo6cbeginE:
	.zero		1
	.type		_ZN34_INTERNAL_9d96335a_4_k_cu_35a198e14cuda3std6ranges3__45__cpo6cbeginE,@object
	.size		_ZN34_INTERNAL_9d96335a_4_k_cu_35a198e14cuda3std6ranges3__45__cpo6cbeginE,(_ZN34_INTERNAL_9d96335a_4_k_cu_35a198e16thrust24THRUST_300001_SM_1000_NS12placeholders2_7E - _ZN34_INTERNAL_9d96335a_4_k_cu_35a198e14cuda3std6ranges3__45__cpo6cbeginE)
_ZN34_INTERNAL_9d96335a_4_k_cu_35a198e14cuda3std6ranges3__45__cpo6cbeginE:
	.zero		1
	.type		_ZN34_INTERNAL_9d96335a_4_k_cu_35a198e16thrust24THRUST_300001_SM_1000_NS12placeholders2_7E,@object
	.size		_ZN34_INTERNAL_9d96335a_4_k_cu_35a198e16thrust24THRUST_300001_SM_1000_NS12placeholders2_7E,(_ZN34_INTERNAL_9d96335a_4_k_cu_35a198e14cuda3std3__45__cpo7crbeginE - _ZN34_INTERNAL_9d96335a_4_k_cu_35a198e16thrust24THRUST_300001_SM_1000_NS12placeholders2_7E)
_ZN34_INTERNAL_9d96335a_4_k_cu_35a198e16thrust24THRUST_300001_SM_1000_NS12placeholders2_7E:
	.zero		1
	.type		_ZN34_INTERNAL_9d96335a_4_k_cu_35a198e14cuda3std3__45__cpo7crbeginE,@object
	.size		_ZN34_INTERNAL_9d96335a_4_k_cu_35a198e14cuda3std3__45__cpo7crbeginE,(_ZN34_INTERNAL_9d96335a_4_k_cu_35a198e14cuda3std6ranges3__45__cpo4nextE - _ZN34_INTERNAL_9d96335a_4_k_cu_35a198e14cuda3std3__45__cpo7crbeginE)
_ZN34_INTERNAL_9d96335a_4_k_cu_35a198e14cuda3std3__45__cpo7crbeginE:
	.zero		1
	.type		_ZN34_INTERNAL_9d96335a_4_k_cu_35a198e14cuda3std6ranges3__45__cpo4nextE,@object
	.size		_ZN34_INTERNAL_9d96335a_4_k_cu_35a198e14cuda3std6ranges3__45__cpo4nextE,(_ZN34_INTERNAL_9d96335a_4_k_cu_35a198e14cuda3std6ranges3__45__cpo4swapE - _ZN34_INTERNAL_9d96335a_4_k_cu_35a198e14cuda3std6ranges3__45__cpo4nextE)
_ZN34_INTERNAL_9d96335a_4_k_cu_35a198e14cuda3std6ranges3__45__cpo4nextE:
	.zero		1
	.type		_ZN34_INTERNAL_9d96335a_4_k_cu_35a198e14cuda3std6ranges3__45__cpo4swapE,@object
	.size		_ZN34_INTERNAL_9d96335a_4_k_cu_35a198e14cuda3std6ranges3__45__cpo4swapE,(_ZN34_INTERNAL_9d96335a_4_k_cu_35a198e16thrust24THRUST_300001_SM_1000_NS8cuda_cub10par_nosyncE - _ZN34_INTERNAL_9d96335a_4_k_cu_35a198e14cuda3std6ranges3__45__cpo4swapE)
_ZN34_INTERNAL_9d96335a_4_k_cu_35a198e14cuda3std6ranges3__45__cpo4swapE:
	.zero		1
	.type		_ZN34_INTERNAL_9d96335a_4_k_cu_35a198e16thrust24THRUST_300001_SM_1000_NS8cuda_cub10par_nosyncE,@object
	.size		_ZN34_INTERNAL_9d96335a_4_k_cu_35a198e16thrust24THRUST_300001_SM_1000_NS8cuda_cub10par_nosyncE,(_ZN34_INTERNAL_9d96335a_4_k_cu_35a198e16thrust24THRUST_300001_SM_1000_NS12placeholders2_9E - _ZN34_INTERNAL_9d96335a_4_k_cu_35a198e16thrust24THRUST_300001_SM_1000_NS8cuda_cub10par_nosyncE)
_ZN34_INTERNAL_9d96335a_4_k_cu_35a198e16thrust24THRUST_300001_SM_1000_NS8cuda_cub10par_nosyncE:
	.zero		1
	.type		_ZN34_INTERNAL_9d96335a_4_k_cu_35a198e16thrust24THRUST_300001_SM_1000_NS12placeholders2_9E,@object
	.size		_ZN34_INTERNAL_9d96335a_4_k_cu_35a198e16thrust24THRUST_300001_SM_1000_NS12placeholders2_9E,(_ZN34_INTERNAL_9d96335a_4_k_cu_35a198e14cuda3std3__436_GLOBAL__N__9d96335a_4_k_cu_35a198e16ignoreE - _ZN34_INTERNAL_9d96335a_4_k_cu_35a198e16thrust24THRUST_300001_SM_1000_NS12placeholders2_9E)
_ZN34_INTERNAL_9d96335a_4_k_cu_35a198e16thrust24THRUST_300001_SM_1000_NS12placeholders2_9E:
	.zero		1
	.type		_ZN34_INTERNAL_9d96335a_4_k_cu_35a198e14cuda3std3__436_GLOBAL__N__9d96335a_4_k_cu_35a198e16ignoreE,@object
	.size		_ZN34_INTERNAL_9d96335a_4_k_cu_35a198e14cuda3std3__436_GLOBAL__N__9d96335a_4_k_cu_35a198e16ignoreE,(_ZN34_INTERNAL_9d96335a_4_k_cu_35a198e14cuda3std6ranges3__45__cpo4dataE - _ZN34_INTERNAL_9d96335a_4_k_cu_35a198e14cuda3std3__436_GLOBAL__N__9d96335a_4_k_cu_35a198e16ignoreE)
_ZN34_INTERNAL_9d96335a_4_k_cu_35a198e14cuda3std3__436_GLOBAL__N__9d96335a_4_k_cu_35a198e16ignoreE:
	.zero		1
	.type		_ZN34_INTERNAL_9d96335a_4_k_cu_35a198e14cuda3std6ranges3__45__cpo4dataE,@object
	.size		_ZN34_INTERNAL_9d96335a_4_k_cu_35a198e14cuda3std6ranges3__45__cpo4dataE,(_ZN34_INTERNAL_9d96335a_4_k_cu_35a198e16thrust24THRUST_300001_SM_1000_NS12placeholders2_1E - _ZN34_INTERNAL_9d96335a_4_k_cu_35a198e14cuda3std6ranges3__45__cpo4dataE)
_ZN34_INTERNAL_9d96335a_4_k_cu_35a198e14cuda3std6ranges3__45__cpo4dataE:
	.zero		1
	.type		_ZN34_INTERNAL_9d96335a_4_k_cu_35a198e16thrust24THRUST_300001_SM_1000_NS12placeholders2_1E,@object
	.size		_ZN34_INTERNAL_9d96335a_4_k_cu_35a198e16thrust24THRUST_300001_SM_1000_NS12placeholders2_1E,(_ZN34_INTERNAL_9d96335a_4_k_cu_35a198e14cuda3std3__45__cpo5beginE - _ZN34_INTERNAL_9d96335a_4_k_cu_35a198e16thrust24THRUST_300001_SM_1000_NS12placeholders2_1E)
_ZN34_INTERNAL_9d96335a_4_k_cu_35a198e16thrust24THRUST_300001_SM_1000_NS12placeholders2_1E:
	.zero		1
	.type		_ZN34_INTERNAL_9d96335a_4_k_cu_35a198e14cuda3std3__45__cpo5beginE,@object
	.size		_ZN34_INTERNAL_9d96335a_4_k_cu_35a198e14cuda3std3__45__cpo5beginE,(_ZN34_INTERNAL_9d96335a_4_k_cu_35a198e14cuda3std6ranges3__45__cpo5beginE - _ZN34_INTERNAL_9d96335a_4_k_cu_35a198e14cuda3std3__45__cpo5beginE)
_ZN34_INTERNAL_9d96335a_4_k_cu_35a198e14cuda3std3__45__cpo5beginE:
	.zero		1
	.type		_ZN34_INTERNAL_9d96335a_4_k_cu_35a198e14cuda3std6ranges3__45__cpo5beginE,@object
	.size		_ZN34_INTERNAL_9d96335a_4_k_cu_35a198e14cuda3std6ranges3__45__cpo5beginE,(_ZN34_INTERNAL_9d96335a_4_k_cu_35a198e16thrust24THRUST_300001_SM_1000_NS12placeholders2_5E - _ZN34_INTERNAL_9d96335a_4_k_cu_35a198e14cuda3std6ranges3__45__cpo5beginE)
_ZN34_INTERNAL_9d96335a_4_k_cu_35a198e14cuda3std6ranges3__45__cpo5beginE:
	.zero		1
	.type		_ZN34_INTERNAL_9d96335a_4_k_cu_35a198e16thrust24THRUST_300001_SM_1000_NS12placeholders2_5E,@object
	.size		_ZN34_INTERNAL_9d96335a_4_k_cu_35a198e16thrust24THRUST_300001_SM_1000_NS12placeholders2_5E,(_ZN34_INTERNAL_9d96335a_4_k_cu_35a198e14cuda3std3__45__cpo6rbeginE - _ZN34_INTERNAL_9d96335a_4_k_cu_35a198e16thrust24THRUST_300001_SM_1000_NS12placeholders2_5E)
_ZN34_INTERNAL_9d96335a_4_k_cu_35a198e16thrust24THRUST_300001_SM_1000_NS12placeholders2_5E:
	.zero		1
	.type		_ZN34_INTERNAL_9d96335a_4_k_cu_35a198e14cuda3std3__45__cpo6rbeginE,@object
	.size		_ZN34_INTERNAL_9d96335a_4_k_cu_35a198e14cuda3std3__45__cpo6rbeginE,(_ZN34_INTERNAL_9d96335a_4_k_cu_35a198e14cuda3std6ranges3__45__cpo7advanceE - _ZN34_INTERNAL_9d96335a_4_k_cu_35a198e14cuda3std3__45__cpo6rbeginE)
_ZN34_INTERNAL_9d96335a_4_k_cu_35a198e14cuda3std3__45__cpo6rbeginE:
	.zero		1
	.type		_ZN34_INTERNAL_9d96335a_4_k_cu_35a198e14cuda3std6ranges3__45__cpo7advanceE,@object
	.size		_ZN34_INTERNAL_9d96335a_4_k_cu_35a198e14cuda3std6ranges3__45__cpo7advanceE,(_ZN34_INTERNAL_9d96335a_4_k_cu_35a198e14cuda3std3__47nulloptE - _ZN34_INTERNAL_9d96335a_4_k_cu_35a198e14cuda3std6ranges3__45__cpo7advanceE)
_ZN34_INTERNAL_9d96335a_4_k_cu_35a198e14cuda3std6ranges3__45__cpo7advanceE:
	.zero		1
	.type		_ZN34_INTERNAL_9d96335a_4_k_cu_35a198e14cuda3std3__47nulloptE,@object
	.size		_ZN34_INTERNAL_9d96335a_4_k_cu_35a198e14cuda3std3__47nulloptE,(_ZN34_INTERNAL_9d96335a_4_k_cu_35a198e14cuda3std6ranges3__45__cpo8distanceE - _ZN34_INTERNAL_9d96335a_4_k_cu_35a198e14cuda3std3__47nulloptE)
_ZN34_INTERNAL_9d96335a_4_k_cu_35a198e14cuda3std3__47nulloptE:
	.zero		1
	.type		_ZN34_INTERNAL_9d96335a_4_k_cu_35a198e14cuda3std6ranges3__45__cpo8distanceE,@object
	.size		_ZN34_INTERNAL_9d96335a_4_k_cu_35a198e14cuda3std6ranges3__45__cpo8distanceE,(_ZN34_INTERNAL_9d96335a_4_k_cu_35a198e16thrust24THRUST_300001_SM_1000_NS12placeholders3_10E - _ZN34_INTERNAL_9d96335a_4_k_cu_35a198e14cuda3std6ranges3__45__cpo8distanceE)
_ZN34_INTERNAL_9d96335a_4_k_cu_35a198e14cuda3std6ranges3__45__cpo8distanceE:
	.zero		1
	.type		_ZN34_INTERNAL_9d96335a_4_k_cu_35a198e16thrust24THRUST_300001_SM_1000_NS12placeholders3_10E,@object
	.size		_ZN34_INTERNAL_9d96335a_4_k_cu_35a198e16thrust24THRUST_300001_SM_1000_NS12placeholders3_10E,(_ZN34_INTERNAL_9d96335a_4_k_cu_35a198e14cuda3std3__419piecewise_constructE - _ZN34_INTERNAL_9d96335a_4_k_cu_35a198e16thrust24THRUST_300001_SM_1000_NS12placeholders3_10E)
_ZN34_INTERNAL_9d96335a_4_k_cu_35a198e16thrust24THRUST_300001_SM_1000_NS12placeholders3_10E:
	.zero		1
	.type		_ZN34_INTERNAL_9d96335a_4_k_cu_35a198e14cuda3std3__419piecewise_constructE,@object
	.size		_ZN34_INTERNAL_9d96335a_4_k_cu_35a198e14cuda3std3__419piecewise_constructE,(_ZN34_INTERNAL_9d96335a_4_k_cu_35a198e14cuda3std6ranges3__45__cpo5cdataE - _ZN34_INTERNAL_9d96335a_4_k_cu_35a198e14cuda3std3__419piecewise_constructE)
_ZN34_INTERNAL_9d96335a_4_k_cu_35a198e14cuda3std3__419piecewise_constructE:
	.zero		1
	.type		_ZN34_INTERNAL_9d96335a_4_k_cu_35a198e14cuda3std6ranges3__45__cpo5cdataE,@object
	.size		_ZN34_INTERNAL_9d96335a_4_k_cu_35a198e14cuda3std6ranges3__45__cpo5cdataE,(_ZN34_INTERNAL_9d96335a_4_k_cu_35a198e16thrust24THRUST_300001_SM_1000_NS12placeholders2_2E - _ZN34_INTERNAL_9d96335a_4_k_cu_35a198e14cuda3std6ranges3__45__cpo5cdataE)
_ZN34_INTERNAL_9d96335a_4_k_cu_35a198e14cuda3std6ranges3__45__cpo5cdataE:
	.zero		1
	.type		_ZN34_INTERNAL_9d96335a_4_k_cu_35a198e16thrust24THRUST_300001_SM_1000_NS12placeholders2_2E,@object
	.size		_ZN34_INTERNAL_9d96335a_4_k_cu_35a198e16thrust24THRUST_300001_SM_1000_NS12placeholders2_2E,(_ZN34_INTERNAL_9d96335a_4_k_cu_35a198e14cuda3std3__45__cpo3endE - _ZN34_INTERNAL_9d96335a_4_k_cu_35a198e16thrust24THRUST_300001_SM_1000_NS12placeholders2_2E)
_ZN34_INTERNAL_9d96335a_4_k_cu_35a198e16thrust24THRUST_300001_SM_1000_NS12placeholders2_2E:
	.zero		1
	.type		_ZN34_INTERNAL_9d96335a_4_k_cu_35a198e14cuda3std3__45__cpo3endE,@object
	.size		_ZN34_INTERNAL_9d96335a_4_k_cu_35a198e14cuda3std3__45__cpo3endE,(_ZN34_INTERNAL_9d96335a_4_k_cu_35a198e14cuda3std6ranges3__45__cpo3endE - _ZN34_INTERNAL_9d96335a_4_k_cu_35a198e14cuda3std3__45__cpo3endE)
_ZN34_INTERNAL_9d96335a_4_k_cu_35a198e14cuda3std3__45__cpo3endE:
	.zero		1
	.type		_ZN34_INTERNAL_9d96335a_4_k_cu_35a198e14cuda3std6ranges3__45__cpo3endE,@object
	.size		_ZN34_INTERNAL_9d96335a_4_k_cu_35a198e14cuda3std6ranges3__45__cpo3endE,(_ZN34_INTERNAL_9d96335a_4_k_cu_35a198e16thrust24THRUST_300001_SM_1000_NS12placeholders2_6E - _ZN34_INTERNAL_9d96335a_4_k_cu_35a198e14cuda3std6ranges3__45__cpo3endE)
_ZN34_INTERNAL_9d96335a_4_k_cu_35a198e14cuda3std6ranges3__45__cpo3endE:
	.zero		1
	.type		_ZN34_INTERNAL_9d96335a_4_k_cu_35a198e16thrust24THRUST_300001_SM_1000_NS12placeholders2_6E,@object
	.size		_ZN34_INTERNAL_9d96335a_4_k_cu_35a198e16thrust24THRUST_300001_SM_1000_NS12placeholders2_6E,(_ZN34_INTERNAL_9d96335a_4_k_cu_35a198e14cuda3std3__45__cpo4rendE - _ZN34_INTERNAL_9d96335a_4_k_cu_35a198e16thrust24THRUST_300001_SM_1000_NS12placeholders2_6E)
_ZN34_INTERNAL_9d96335a_4_k_cu_35a198e16thrust24THRUST_300001_SM_1000_NS12placeholders2_6E:
	.zero		1
	.type		_ZN34_INTERNAL_9d96335a_4_k_cu_35a198e14cuda3std3__45__cpo4rendE,@object
	.size		_ZN34_INTERNAL_9d96335a_4_k_cu_35a198e14cuda3std3__45__cpo4rendE,(_ZN34_INTERNAL_9d96335a_4_k_cu_35a198e14cuda3std6ranges3__45__cpo9iter_swapE - _ZN34_INTERNAL_9d96335a_4_k_cu_35a198e14cuda3std3__45__cpo4rendE)
_ZN34_INTERNAL_9d96335a_4_k_cu_35a198e14cuda3std3__45__cpo4rendE:
	.zero		1
	.type		_ZN34_INTERNAL_9d96335a_4_k_cu_35a198e14cuda3std6ranges3__45__cpo9iter_swapE,@object
	.size		_ZN34_INTERNAL_9d96335a_4_k_cu_35a198e14cuda3std6ranges3__45__cpo9iter_swapE,(_ZN34_INTERNAL_9d96335a_4_k_cu_35a198e14cuda3std3__48unexpectE - _ZN34_INTERNAL_9d96335a_4_k_cu_35a198e14cuda3std6ranges3__45__cpo9iter_swapE)
_ZN34_INTERNAL_9d96335a_4_k_cu_35a198e14cuda3std6ranges3__45__cpo9iter_swapE:
	.zero		1
	.type		_ZN34_INTERNAL_9d96335a_4_k_cu_35a198e14cuda3std3__48unexpectE,@object
	.size		_ZN34_INTERNAL_9d96335a_4_k_cu_35a198e14cuda3std3__48unexpectE,(_ZN34_INTERNAL_9d96335a_4_k_cu_35a198e16thrust24THRUST_300001_SM_1000_NS8cuda_cub3parE - _ZN34_INTERNAL_9d96335a_4_k_cu_35a198e14cuda3std3__48unexpectE)
_ZN34_INTERNAL_9d96335a_4_k_cu_35a198e14cuda3std3__48unexpectE:
	.zero		1
	.type		_ZN34_INTERNAL_9d96335a_4_k_cu_35a198e16thrust24THRUST_300001_SM_1000_NS8cuda_cub3parE,@object
	.size		_ZN34_INTERNAL_9d96335a_4_k_cu_35a198e16thrust24THRUST_300001_SM_1000_NS8cuda_cub3parE,(_ZN34_INTERNAL_9d96335a_4_k_cu_35a198e16thrust24THRUST_300001_SM_1000_NS12placeholders2_4E - _ZN34_INTERNAL_9d96335a_4_k_cu_35a198e16thrust24THRUST_300001_SM_1000_NS8cuda_cub3parE)
_ZN34_INTERNAL_9d96335a_4_k_cu_35a198e16thrust24THRUST_300001_SM_1000_NS8cuda_cub3parE:
	.zero		1
	.type		_ZN34_INTERNAL_9d96335a_4_k_cu_35a198e16thrust24THRUST_300001_SM_1000_NS12placeholders2_4E,@object
	.size		_ZN34_INTERNAL_9d96335a_4_k_cu_35a198e16thrust24THRUST_300001_SM_1000_NS12placeholders2_4E,(_ZN34_INTERNAL_9d96335a_4_k_cu_35a198e14cuda3std3__45__cpo4cendE - _ZN34_INTERNAL_9d96335a_4_k_cu_35a198e16thrust24THRUST_300001_SM_1000_NS12placeholders2_4E)
_ZN34_INTERNAL_9d96335a_4_k_cu_35a198e16thrust24THRUST_300001_SM_1000_NS12placeholders2_4E:
	.zero		1
	.type		_ZN34_INTERNAL_9d96335a_4_k_cu_35a198e14cuda3std3__45__cpo4cendE,@object
	.size		_ZN34_INTERNAL_9d96335a_4_k_cu_35a198e14cuda3std3__45__cpo4cendE,(_ZN34_INTERNAL_9d96335a_4_k_cu_35a198e14cuda3std6ranges3__45__cpo4cendE - _ZN34_INTERNAL_9d96335a_4_k_cu_35a198e14cuda3std3__45__cpo4cendE)
_ZN34_INTERNAL_9d96335a_4_k_cu_35a198e14cuda3std3__45__cpo4cendE:
	.zero		1
	.type		_ZN34_INTERNAL_9d96335a_4_k_cu_35a198e14cuda3std6ranges3__45__cpo4cendE,@object
	.size		_ZN34_INTERNAL_9d96335a_4_k_cu_35a198e14cuda3std6ranges3__45__cpo4cendE,(_ZN34_INTERNAL_9d96335a_4_k_cu_35a198e14cuda3std3__420unreachable_sentinelE - _ZN34_INTERNAL_9d96335a_4_k_cu_35a198e14cuda3std6ranges3__45__cpo4cendE)
_ZN34_INTERNAL_9d96335a_4_k_cu_35a198e14cuda3std6ranges3__45__cpo4cendE:
	.zero		1
	.type		_ZN34_INTERNAL_9d96335a_4_k_cu_35a198e14cuda3std3__420unreachable_sentinelE,@object
	.size		_ZN34_INTERNAL_9d96335a_4_k_cu_35a198e14cuda3std3__420unreachable_sentinelE,(_ZN34_INTERNAL_9d96335a_4_k_cu_35a198e14cuda3std6ranges3__45__cpo5ssizeE - _ZN34_INTERNAL_9d96335a_4_k_cu_35a198e14cuda3std3__420unreachable_sentinelE)
_ZN34_INTERNAL_9d96335a_4_k_cu_35a198e14cuda3std3__420unreachable_sentinelE:
	.zero		1
	.type		_ZN34_INTERNAL_9d96335a_4_k_cu_35a198e14cuda3std6ranges3__45__cpo5ssizeE,@object
	.size		_ZN34_INTERNAL_9d96335a_4_k_cu_35a198e14cuda3std6ranges3__45__cpo5ssizeE,(_ZN34_INTERNAL_9d96335a_4_k_cu_35a198e16thrust24THRUST_300001_SM_1000_NS12placeholders2_8E - _ZN34_INTERNAL_9d96335a_4_k_cu_35a198e14cuda3std6ranges3__45__cpo5ssizeE)
_ZN34_INTERNAL_9d96335a_4_k_cu_35a198e14cuda3std6ranges3__45__cpo5ssizeE:
	.zero		1
	.type		_ZN34_INTERNAL_9d96335a_4_k_cu_35a198e16thrust24THRUST_300001_SM_1000_NS12placeholders2_8E,@object
	.size		_ZN34_INTERNAL_9d96335a_4_k_cu_35a198e16thrust24THRUST_300001_SM_1000_NS12placeholders2_8E,(_ZN34_INTERNAL_9d96335a_4_k_cu_35a198e14cuda3std3__45__cpo5crendE - _ZN34_INTERNAL_9d96335a_4_k_cu_35a198e16thrust24THRUST_300001_SM_1000_NS12placeholders2_8E)
_ZN34_INTERNAL_9d96335a_4_k_cu_35a198e16thrust24THRUST_300001_SM_1000_NS12placeholders2_8E:
	.zero		1
	.type		_ZN34_INTERNAL_9d96335a_4_k_cu_35a198e14cuda3std3__45__cpo5crendE,@object
	.size		_ZN34_INTERNAL_9d96335a_4_k_cu_35a198e14cuda3std3__45__cpo5crendE,(_ZN34_INTERNAL_9d96335a_4_k_cu_35a198e14cuda3std6ranges3__45__cpo4prevE - _ZN34_INTERNAL_9d96335a_4_k_cu_35a198e14cuda3std3__45__cpo5crendE)
_ZN34_INTERNAL_9d96335a_4_k_cu_35a198e14cuda3std3__45__cpo5crendE:
	.zero		1
	.type		_ZN34_INTERNAL_9d96335a_4_k_cu_35a198e14cuda3std6ranges3__45__cpo4prevE,@object
	.size		_ZN34_INTERNAL_9d96335a_4_k_cu_35a198e14cuda3std6ranges3__45__cpo4prevE,(_ZN34_INTERNAL_9d96335a_4_k_cu_35a198e14cuda3std6ranges3__45__cpo9iter_moveE - _ZN34_INTERNAL_9d96335a_4_k_cu_35a198e14cuda3std6ranges3__45__cpo4prevE)
_ZN34_INTERNAL_9d96335a_4_k_cu_35a198e14cuda3std6ranges3__45__cpo4prevE:
	.zero		1
	.type		_ZN34_INTERNAL_9d96335a_4_k_cu_35a198e14cuda3std6ranges3__45__cpo9iter_moveE,@object
	.size		_ZN34_INTERNAL_9d96335a_4_k_cu_35a198e14cuda3std6ranges3__45__cpo9iter_moveE,(_ZN34_INTERNAL_9d96335a_4_k_cu_35a198e16thrust24THRUST_300001_SM_1000_NS6system6detail10sequential3seqE - _ZN34_INTERNAL_9d96335a_4_k_cu_35a198e14cuda3std6ranges3__45__cpo9iter_moveE)
_ZN34_INTERNAL_9d96335a_4_k_cu_35a198e14cuda3std6ranges3__45__cpo9iter_moveE:
	.zero		1
	.type		_ZN34_INTERNAL_9d96335a_4_k_cu_35a198e16thrust24THRUST_300001_SM_1000_NS6system6detail10sequential3seqE,@object
	.size		_ZN34_INTERNAL_9d96335a_4_k_cu_35a198e16thrust24THRUST_300001_SM_1000_NS6system6detail10sequential3seqE,(.L_31 - _ZN34_INTERNAL_9d96335a_4_k_cu_35a198e16thrust24THRUST_300001_SM_1000_NS6system6detail10sequential3seqE)
_ZN34_INTERNAL_9d96335a_4_k_cu_35a198e16thrust24THRUST_300001_SM_1000_NS6system6detail10sequential3seqE:
	.zero		1
.L_31:


//--------------------- .nv.constant0._ZN3cub18CUB_300001_SM_10006detail11EmptyKernelIvEEvv --------------------------
	.section	.nv.constant0._ZN3cub18CUB_300001_SM_10006detail11EmptyKernelIvEEvv,"a",@progbits
	.sectionflags	@""
	.align	4
.nv.constant0._ZN3cub18CUB_300001_SM_10006detail11EmptyKernelIvEEvv:
	.zero		896


//--------------------- .nv.constant0._Z10valueCheckfPfS_i --------------------------
	.section	.nv.constant0._Z10valueCheckfPfS_i,"a",@progbits
	.sectionflags	@""
	.align	4
.nv.constant0._Z10valueCheckfPfS_i:
	.zero		924


//--------------------- SYMBOLS --------------------------

	.type		.nv.reservedSmem.offset0,@object
	.size		.nv.reservedSmem.offset0,0x4
	.type		vprintf,@function
